//
// Generated by NVIDIA NVVM Compiler
//
// Compiler Build ID: CL-36424714
// Cuda compilation tools, release 13.0, V13.0.88
// Based on NVVM 20.0.0
//

.version 9.0
.target sm_100
.address_size 64

	// .globl	_Z3rowPiS_S_ii

.visible .entry _Z3rowPiS_S_ii(
	.param .u64 .ptr .align 1 _Z3rowPiS_S_ii_param_0,
	.param .u64 .ptr .align 1 _Z3rowPiS_S_ii_param_1,
	.param .u64 .ptr .align 1 _Z3rowPiS_S_ii_param_2,
	.param .u32 _Z3rowPiS_S_ii_param_3,
	.param .u32 _Z3rowPiS_S_ii_param_4
)
{
	.reg .pred 	%p<10>;
	.reg .b32 	%r<115>;
	.reg .b64 	%rd<56>;

	ld.param.u64 	%rd22, [_Z3rowPiS_S_ii_param_0];
	ld.param.u64 	%rd23, [_Z3rowPiS_S_ii_param_1];
	ld.param.u64 	%rd24, [_Z3rowPiS_S_ii_param_2];
	ld.param.u32 	%r17, [_Z3rowPiS_S_ii_param_4];
	cvta.to.global.u64 	%rd1, %rd24;
	cvta.to.global.u64 	%rd2, %rd23;
	cvta.to.global.u64 	%rd3, %rd22;
	setp.lt.s32 	%p1, %r17, 1;
	@%p1 bra 	$L__BB0_13;
	mov.u32 	%r19, %tid.x;
	mul.lo.s32 	%r1, %r17, %r19;
	and.b32  	%r2, %r17, 15;
	setp.lt.u32 	%p2, %r17, 16;
	mov.b32 	%r112, 0;
	@%p2 bra 	$L__BB0_4;
	and.b32  	%r112, %r17, 2147483632;
	neg.s32 	%r110, %r112;
	mul.wide.u32 	%rd25, %r1, 4;
	add.s64 	%rd26, %rd25, 32;
	add.s64 	%rd52, %rd1, %rd26;
	add.s64 	%rd51, %rd2, %rd26;
	add.s64 	%rd50, %rd3, %rd26;
$L__BB0_3:
	.pragma "nounroll";
	ld.global.u32 	%r20, [%rd50+-32];
	ld.global.u32 	%r21, [%rd51+-32];
	add.s32 	%r22, %r21, %r20;
	st.global.u32 	[%rd52+-32], %r22;
	ld.global.u32 	%r23, [%rd50+-28];
	ld.global.u32 	%r24, [%rd51+-28];
	add.s32 	%r25, %r24, %r23;
	st.global.u32 	[%rd52+-28], %r25;
	ld.global.u32 	%r26, [%rd50+-24];
	ld.global.u32 	%r27, [%rd51+-24];
	add.s32 	%r28, %r27, %r26;
	st.global.u32 	[%rd52+-24], %r28;
	ld.global.u32 	%r29, [%rd50+-20];
	ld.global.u32 	%r30, [%rd51+-20];
	add.s32 	%r31, %r30, %r29;
	st.global.u32 	[%rd52+-20], %r31;
	ld.global.u32 	%r32, [%rd50+-16];
	ld.global.u32 	%r33, [%rd51+-16];
	add.s32 	%r34, %r33, %r32;
	st.global.u32 	[%rd52+-16], %r34;
	ld.global.u32 	%r35, [%rd50+-12];
	ld.global.u32 	%r36, [%rd51+-12];
	add.s32 	%r37, %r36, %r35;
	st.global.u32 	[%rd52+-12], %r37;
	ld.global.u32 	%r38, [%rd50+-8];
	ld.global.u32 	%r39, [%rd51+-8];
	add.s32 	%r40, %r39, %r38;
	st.global.u32 	[%rd52+-8], %r40;
	ld.global.u32 	%r41, [%rd50+-4];
	ld.global.u32 	%r42, [%rd51+-4];
	add.s32 	%r43, %r42, %r41;
	st.global.u32 	[%rd52+-4], %r43;
	ld.global.u32 	%r44, [%rd50];
	ld.global.u32 	%r45, [%rd51];
	add.s32 	%r46, %r45, %r44;
	st.global.u32 	[%rd52], %r46;
	ld.global.u32 	%r47, [%rd50+4];
	ld.global.u32 	%r48, [%rd51+4];
	add.s32 	%r49, %r48, %r47;
	st.global.u32 	[%rd52+4], %r49;
	ld.global.u32 	%r50, [%rd50+8];
	ld.global.u32 	%r51, [%rd51+8];
	add.s32 	%r52, %r51, %r50;
	st.global.u32 	[%rd52+8], %r52;
	ld.global.u32 	%r53, [%rd50+12];
	ld.global.u32 	%r54, [%rd51+12];
	add.s32 	%r55, %r54, %r53;
	st.global.u32 	[%rd52+12], %r55;
	ld.global.u32 	%r56, [%rd50+16];
	ld.global.u32 	%r57, [%rd51+16];
	add.s32 	%r58, %r57, %r56;
	st.global.u32 	[%rd52+16], %r58;
	ld.global.u32 	%r59, [%rd50+20];
	ld.global.u32 	%r60, [%rd51+20];
	add.s32 	%r61, %r60, %r59;
	st.global.u32 	[%rd52+20], %r61;
	ld.global.u32 	%r62, [%rd50+24];
	ld.global.u32 	%r63, [%rd51+24];
	add.s32 	%r64, %r63, %r62;
	st.global.u32 	[%rd52+24], %r64;
	ld.global.u32 	%r65, [%rd50+28];
	ld.global.u32 	%r66, [%rd51+28];
	add.s32 	%r67, %r66, %r65;
	st.global.u32 	[%rd52+28], %r67;
	add.s32 	%r110, %r110, 16;
	add.s64 	%rd52, %rd52, 64;
	add.s64 	%rd51, %rd51, 64;
	add.s64 	%rd50, %rd50, 64;
	setp.ne.s32 	%p3, %r110, 0;
	@%p3 bra 	$L__BB0_3;
$L__BB0_4:
	setp.eq.s32 	%p4, %r2, 0;
	@%p4 bra 	$L__BB0_13;
	and.b32  	%r8, %r17, 7;
	setp.lt.u32 	%p5, %r2, 8;
	@%p5 bra 	$L__BB0_7;
	add.s32 	%r68, %r112, %r1;
	mul.wide.u32 	%rd27, %r68, 4;
	add.s64 	%rd28, %rd3, %rd27;
	ld.global.u32 	%r69, [%rd28];
	add.s64 	%rd29, %rd2, %rd27;
	ld.global.u32 	%r70, [%rd29];
	add.s32 	%r71, %r70, %r69;
	add.s64 	%rd30, %rd1, %rd27;
	st.global.u32 	[%rd30], %r71;
	cvt.u64.u32 	%rd31, %r1;
	cvt.u64.u32 	%rd32, %r112;
	add.s64 	%rd33, %rd32, %rd31;
	shl.b64 	%rd34, %rd33, 2;
	add.s64 	%rd35, %rd3, %rd34;
	ld.global.u32 	%r72, [%rd35+4];
	add.s64 	%rd36, %rd2, %rd34;
	ld.global.u32 	%r73, [%rd36+4];
	add.s32 	%r74, %r73, %r72;
	add.s64 	%rd37, %rd1, %rd34;
	st.global.u32 	[%rd37+4], %r74;
	ld.global.u32 	%r75, [%rd35+8];
	ld.global.u32 	%r76, [%rd36+8];
	add.s32 	%r77, %r76, %r75;
	st.global.u32 	[%rd37+8], %r77;
	ld.global.u32 	%r78, [%rd35+12];
	ld.global.u32 	%r79, [%rd36+12];
	add.s32 	%r80, %r79, %r78;
	st.global.u32 	[%rd37+12], %r80;
	ld.global.u32 	%r81, [%rd35+16];
	ld.global.u32 	%r82, [%rd36+16];
	add.s32 	%r83, %r82, %r81;
	st.global.u32 	[%rd37+16], %r83;
	ld.global.u32 	%r84, [%rd35+20];
	ld.global.u32 	%r85, [%rd36+20];
	add.s32 	%r86, %r85, %r84;
	st.global.u32 	[%rd37+20], %r86;
	ld.global.u32 	%r87, [%rd35+24];
	ld.global.u32 	%r88, [%rd36+24];
	add.s32 	%r89, %r88, %r87;
	st.global.u32 	[%rd37+24], %r89;
	ld.global.u32 	%r90, [%rd35+28];
	ld.global.u32 	%r91, [%rd36+28];
	add.s32 	%r92, %r91, %r90;
	st.global.u32 	[%rd37+28], %r92;
	add.s32 	%r112, %r112, 8;
$L__BB0_7:
	setp.eq.s32 	%p6, %r8, 0;
	@%p6 bra 	$L__BB0_13;
	and.b32  	%r11, %r17, 3;
	setp.lt.u32 	%p7, %r8, 4;
	@%p7 bra 	$L__BB0_10;
	add.s32 	%r93, %r112, %r1;
	mul.wide.u32 	%rd38, %r93, 4;
	add.s64 	%rd39, %rd3, %rd38;
	ld.global.u32 	%r94, [%rd39];
	add.s64 	%rd40, %rd2, %rd38;
	ld.global.u32 	%r95, [%rd40];
	add.s32 	%r96, %r95, %r94;
	add.s64 	%rd41, %rd1, %rd38;
	st.global.u32 	[%rd41], %r96;
	cvt.u64.u32 	%rd42, %r1;
	cvt.u64.u32 	%rd43, %r112;
	add.s64 	%rd44, %rd43, %rd42;
	shl.b64 	%rd45, %rd44, 2;
	add.s64 	%rd46, %rd3, %rd45;
	ld.global.u32 	%r97, [%rd46+4];
	add.s64 	%rd47, %rd2, %rd45;
	ld.global.u32 	%r98, [%rd47+4];
	add.s32 	%r99, %r98, %r97;
	add.s64 	%rd48, %rd1, %rd45;
	st.global.u32 	[%rd48+4], %r99;
	ld.global.u32 	%r100, [%rd46+8];
	ld.global.u32 	%r101, [%rd47+8];
	add.s32 	%r102, %r101, %r100;
	st.global.u32 	[%rd48+8], %r102;
	ld.global.u32 	%r103, [%rd46+12];
	ld.global.u32 	%r104, [%rd47+12];
	add.s32 	%r105, %r104, %r103;
	st.global.u32 	[%rd48+12], %r105;
	add.s32 	%r112, %r112, 4;
$L__BB0_10:
	setp.eq.s32 	%p8, %r11, 0;
	@%p8 bra 	$L__BB0_13;
	add.s32 	%r106, %r112, %r1;
	mul.wide.u32 	%rd49, %r106, 4;
	add.s64 	%rd55, %rd1, %rd49;
	add.s64 	%rd54, %rd2, %rd49;
	add.s64 	%rd53, %rd3, %rd49;
	neg.s32 	%r114, %r11;
$L__BB0_12:
	.pragma "nounroll";
	ld.global.u32 	%r107, [%rd53];
	ld.global.u32 	%r108, [%rd54];
	add.s32 	%r109, %r108, %r107;
	st.global.u32 	[%rd55], %r109;
	add.s64 	%rd55, %rd55, 4;
	add.s64 	%rd54, %rd54, 4;
	add.s64 	%rd53, %rd53, 4;
	add.s32 	%r114, %r114, 1;
	setp.ne.s32 	%p9, %r114, 0;
	@%p9 bra 	$L__BB0_12;
$L__BB0_13:
	ret;

}
	// .globl	_Z6columnPiS_S_ii
.visible .entry _Z6columnPiS_S_ii(
	.param .u64 .ptr .align 1 _Z6columnPiS_S_ii_param_0,
	.param .u64 .ptr .align 1 _Z6columnPiS_S_ii_param_1,
	.param .u64 .ptr .align 1 _Z6columnPiS_S_ii_param_2,
	.param .u32 _Z6columnPiS_S_ii_param_3,
	.param .u32 _Z6columnPiS_S_ii_param_4
)
{
	.reg .pred 	%p<10>;
	.reg .b32 	%r<122>;
	.reg .b64 	%rd<101>;

	ld.param.u64 	%rd4, [_Z6columnPiS_S_ii_param_0];
	ld.param.u64 	%rd5, [_Z6columnPiS_S_ii_param_1];
	ld.param.u64 	%rd6, [_Z6columnPiS_S_ii_param_2];
	ld.param.u32 	%r23, [_Z6columnPiS_S_ii_param_3];
	ld.param.u32 	%r24, [_Z6columnPiS_S_ii_param_4];
	cvta.to.global.u64 	%rd1, %rd6;
	cvta.to.global.u64 	%rd2, %rd5;
	cvta.to.global.u64 	%rd3, %rd4;
	mov.u32 	%r1, %tid.x;
	setp.lt.s32 	%p1, %r23, 1;
	@%p1 bra 	$L__BB1_13;
	and.b32  	%r2, %r23, 15;
	setp.lt.u32 	%p2, %r23, 16;
	mov.b32 	%r118, 0;
	@%p2 bra 	$L__BB1_4;
	and.b32  	%r118, %r23, 2147483632;
	neg.s32 	%r116, %r118;
	shl.b32 	%r5, %r24, 4;
	mul.wide.s32 	%rd11, %r24, 4;
	mov.u32 	%r115, %r1;
$L__BB1_3:
	.pragma "nounroll";
	mul.wide.s32 	%rd7, %r115, 4;
	add.s64 	%rd8, %rd3, %rd7;
	ld.global.u32 	%r26, [%rd8];
	add.s64 	%rd9, %rd2, %rd7;
	ld.global.u32 	%r27, [%rd9];
	add.s32 	%r28, %r27, %r26;
	add.s64 	%rd10, %rd1, %rd7;
	st.global.u32 	[%rd10], %r28;
	add.s64 	%rd12, %rd8, %rd11;
	ld.global.u32 	%r29, [%rd12];
	add.s64 	%rd13, %rd9, %rd11;
	ld.global.u32 	%r30, [%rd13];
	add.s32 	%r31, %r30, %r29;
	add.s64 	%rd14, %rd10, %rd11;
	st.global.u32 	[%rd14], %r31;
	add.s64 	%rd15, %rd12, %rd11;
	ld.global.u32 	%r32, [%rd15];
	add.s64 	%rd16, %rd13, %rd11;
	ld.global.u32 	%r33, [%rd16];
	add.s32 	%r34, %r33, %r32;
	add.s64 	%rd17, %rd14, %rd11;
	st.global.u32 	[%rd17], %r34;
	add.s64 	%rd18, %rd15, %rd11;
	ld.global.u32 	%r35, [%rd18];
	add.s64 	%rd19, %rd16, %rd11;
	ld.global.u32 	%r36, [%rd19];
	add.s32 	%r37, %r36, %r35;
	add.s64 	%rd20, %rd17, %rd11;
	st.global.u32 	[%rd20], %r37;
	add.s64 	%rd21, %rd18, %rd11;
	ld.global.u32 	%r38, [%rd21];
	add.s64 	%rd22, %rd19, %rd11;
	ld.global.u32 	%r39, [%rd22];
	add.s32 	%r40, %r39, %r38;
	add.s64 	%rd23, %rd20, %rd11;
	st.global.u32 	[%rd23], %r40;
	add.s64 	%rd24, %rd21, %rd11;
	ld.global.u32 	%r41, [%rd24];
	add.s64 	%rd25, %rd22, %rd11;
	ld.global.u32 	%r42, [%rd25];
	add.s32 	%r43, %r42, %r41;
	add.s64 	%rd26, %rd23, %rd11;
	st.global.u32 	[%rd26], %r43;
	add.s64 	%rd27, %rd24, %rd11;
	ld.global.u32 	%r44, [%rd27];
	add.s64 	%rd28, %rd25, %rd11;
	ld.global.u32 	%r45, [%rd28];
	add.s32 	%r46, %r45, %r44;
	add.s64 	%rd29, %rd26, %rd11;
	st.global.u32 	[%rd29], %r46;
	add.s64 	%rd30, %rd27, %rd11;
	ld.global.u32 	%r47, [%rd30];
	add.s64 	%rd31, %rd28, %rd11;
	ld.global.u32 	%r48, [%rd31];
	add.s32 	%r49, %r48, %r47;
	add.s64 	%rd32, %rd29, %rd11;
	st.global.u32 	[%rd32], %r49;
	add.s64 	%rd33, %rd30, %rd11;
	ld.global.u32 	%r50, [%rd33];
	add.s64 	%rd34, %rd31, %rd11;
	ld.global.u32 	%r51, [%rd34];
	add.s32 	%r52, %r51, %r50;
	add.s64 	%rd35, %rd32, %rd11;
	st.global.u32 	[%rd35], %r52;
	add.s64 	%rd36, %rd33, %rd11;
	ld.global.u32 	%r53, [%rd36];
	add.s64 	%rd37, %rd34, %rd11;
	ld.global.u32 	%r54, [%rd37];
	add.s32 	%r55, %r54, %r53;
	add.s64 	%rd38, %rd35, %rd11;
	st.global.u32 	[%rd38], %r55;
	add.s64 	%rd39, %rd36, %rd11;
	ld.global.u32 	%r56, [%rd39];
	add.s64 	%rd40, %rd37, %rd11;
	ld.global.u32 	%r57, [%rd40];
	add.s32 	%r58, %r57, %r56;
	add.s64 	%rd41, %rd38, %rd11;
	st.global.u32 	[%rd41], %r58;
	add.s64 	%rd42, %rd39, %rd11;
	ld.global.u32 	%r59, [%rd42];
	add.s64 	%rd43, %rd40, %rd11;
	ld.global.u32 	%r60, [%rd43];
	add.s32 	%r61, %r60, %r59;
	add.s64 	%rd44, %rd41, %rd11;
	st.global.u32 	[%rd44], %r61;
	add.s64 	%rd45, %rd42, %rd11;
	ld.global.u32 	%r62, [%rd45];
	add.s64 	%rd46, %rd43, %rd11;
	ld.global.u32 	%r63, [%rd46];
	add.s32 	%r64, %r63, %r62;
	add.s64 	%rd47, %rd44, %rd11;
	st.global.u32 	[%rd47], %r64;
	add.s64 	%rd48, %rd45, %rd11;
	ld.global.u32 	%r65, [%rd48];
	add.s64 	%rd49, %rd46, %rd11;
	ld.global.u32 	%r66, [%rd49];
	add.s32 	%r67, %r66, %r65;
	add.s64 	%rd50, %rd47, %rd11;
	st.global.u32 	[%rd50], %r67;
	add.s64 	%rd51, %rd48, %rd11;
	ld.global.u32 	%r68, [%rd51];
	add.s64 	%rd52, %rd49, %rd11;
	ld.global.u32 	%r69, [%rd52];
	add.s32 	%r70, %r69, %r68;
	add.s64 	%rd53, %rd50, %rd11;
	st.global.u32 	[%rd53], %r70;
	add.s64 	%rd54, %rd51, %rd11;
	ld.global.u32 	%r71, [%rd54];
	add.s64 	%rd55, %rd52, %rd11;
	ld.global.u32 	%r72, [%rd55];
	add.s32 	%r73, %r72, %r71;
	add.s64 	%rd56, %rd53, %rd11;
	st.global.u32 	[%rd56], %r73;
	add.s32 	%r116, %r116, 16;
	add.s32 	%r115, %r115, %r5;
	setp.ne.s32 	%p3, %r116, 0;
	@%p3 bra 	$L__BB1_3;
$L__BB1_4:
	setp.eq.s32 	%p4, %r2, 0;
	@%p4 bra 	$L__BB1_13;
	and.b32  	%r11, %r23, 7;
	setp.lt.u32 	%p5, %r2, 8;
	@%p5 bra 	$L__BB1_7;
	mad.lo.s32 	%r74, %r118, %r24, %r1;
	mul.wide.s32 	%rd57, %r74, 4;
	add.s64 	%rd58, %rd3, %rd57;
	ld.global.u32 	%r75, [%rd58];
	add.s64 	%rd59, %rd2, %rd57;
	ld.global.u32 	%r76, [%rd59];
	add.s32 	%r77, %r76, %r75;
	add.s64 	%rd60, %rd1, %rd57;
	st.global.u32 	[%rd60], %r77;
	mul.wide.s32 	%rd61, %r24, 4;
	add.s64 	%rd62, %rd58, %rd61;
	ld.global.u32 	%r78, [%rd62];
	add.s64 	%rd63, %rd59, %rd61;
	ld.global.u32 	%r79, [%rd63];
	add.s32 	%r80, %r79, %r78;
	add.s64 	%rd64, %rd60, %rd61;
	st.global.u32 	[%rd64], %r80;
	add.s64 	%rd65, %rd62, %rd61;
	ld.global.u32 	%r81, [%rd65];
	add.s64 	%rd66, %rd63, %rd61;
	ld.global.u32 	%r82, [%rd66];
	add.s32 	%r83, %r82, %r81;
	add.s64 	%rd67, %rd64, %rd61;
	st.global.u32 	[%rd67], %r83;
	add.s64 	%rd68, %rd65, %rd61;
	ld.global.u32 	%r84, [%rd68];
	add.s64 	%rd69, %rd66, %rd61;
	ld.global.u32 	%r85, [%rd69];
	add.s32 	%r86, %r85, %r84;
	add.s64 	%rd70, %rd67, %rd61;
	st.global.u32 	[%rd70], %r86;
	add.s64 	%rd71, %rd68, %rd61;
	ld.global.u32 	%r87, [%rd71];
	add.s64 	%rd72, %rd69, %rd61;
	ld.global.u32 	%r88, [%rd72];
	add.s32 	%r89, %r88, %r87;
	add.s64 	%rd73, %rd70, %rd61;
	st.global.u32 	[%rd73], %r89;
	add.s64 	%rd74, %rd71, %rd61;
	ld.global.u32 	%r90, [%rd74];
	add.s64 	%rd75, %rd72, %rd61;
	ld.global.u32 	%r91, [%rd75];
	add.s32 	%r92, %r91, %r90;
	add.s64 	%rd76, %rd73, %rd61;
	st.global.u32 	[%rd76], %r92;
	add.s64 	%rd77, %rd74, %rd61;
	ld.global.u32 	%r93, [%rd77];
	add.s64 	%rd78, %rd75, %rd61;
	ld.global.u32 	%r94, [%rd78];
	add.s32 	%r95, %r94, %r93;
	add.s64 	%rd79, %rd76, %rd61;
	st.global.u32 	[%rd79], %r95;
	add.s64 	%rd80, %rd77, %rd61;
	ld.global.u32 	%r96, [%rd80];
	add.s64 	%rd81, %rd78, %rd61;
	ld.global.u32 	%r97, [%rd81];
	add.s32 	%r98, %r97, %r96;
	add.s64 	%rd82, %rd79, %rd61;
	st.global.u32 	[%rd82], %r98;
	add.s32 	%r118, %r118, 8;
$L__BB1_7:
	setp.eq.s32 	%p6, %r11, 0;
	@%p6 bra 	$L__BB1_13;
	and.b32  	%r14, %r23, 3;
	setp.lt.u32 	%p7, %r11, 4;
	@%p7 bra 	$L__BB1_10;
	mad.lo.s32 	%r99, %r118, %r24, %r1;
	mul.wide.s32 	%rd83, %r99, 4;
	add.s64 	%rd84, %rd3, %rd83;
	ld.global.u32 	%r100, [%rd84];
	add.s64 	%rd85, %rd2, %rd83;
	ld.global.u32 	%r101, [%rd85];
	add.s32 	%r102, %r101, %r100;
	add.s64 	%rd86, %rd1, %rd83;
	st.global.u32 	[%rd86], %r102;
	mul.wide.s32 	%rd87, %r24, 4;
	add.s64 	%rd88, %rd84, %rd87;
	ld.global.u32 	%r103, [%rd88];
	add.s64 	%rd89, %rd85, %rd87;
	ld.global.u32 	%r104, [%rd89];
	add.s32 	%r105, %r104, %r103;
	add.s64 	%rd90, %rd86, %rd87;
	st.global.u32 	[%rd90], %r105;
	add.s64 	%rd91, %rd88, %rd87;
	ld.global.u32 	%r106, [%rd91];
	add.s64 	%rd92, %rd89, %rd87;
	ld.global.u32 	%r107, [%rd92];
	add.s32 	%r108, %r107, %r106;
	add.s64 	%rd93, %rd90, %rd87;
	st.global.u32 	[%rd93], %r108;
	add.s64 	%rd94, %rd91, %rd87;
	ld.global.u32 	%r109, [%rd94];
	add.s64 	%rd95, %rd92, %rd87;
	ld.global.u32 	%r110, [%rd95];
	add.s32 	%r111, %r110, %r109;
	add.s64 	%rd96, %rd93, %rd87;
	st.global.u32 	[%rd96], %r111;
	add.s32 	%r118, %r118, 4;
$L__BB1_10:
	setp.eq.s32 	%p8, %r14, 0;
	@%p8 bra 	$L__BB1_13;
	mad.lo.s32 	%r121, %r118, %r24, %r1;
	neg.s32 	%r120, %r14;
$L__BB1_12:
	.pragma "nounroll";
	mul.wide.s32 	%rd97, %r121, 4;
	add.s64 	%rd98, %rd3, %rd97;
	ld.global.u32 	%r112, [%rd98];
	add.s64 	%rd99, %rd2, %rd97;
	ld.global.u32 	%r113, [%rd99];
	add.s32 	%r114, %r113, %r112;
	add.s64 	%rd100, %rd1, %rd97;
	st.global.u32 	[%rd100], %r114;
	add.s32 	%r121, %r121, %r24;
	add.s32 	%r120, %r120, 1;
	setp.ne.s32 	%p9, %r120, 0;
	@%p9 bra 	$L__BB1_12;
$L__BB1_13:
	ret;

}
	// .globl	_Z7elementPiS_S_ii
.visible .entry _Z7elementPiS_S_ii(
	.param .u64 .ptr .align 1 _Z7elementPiS_S_ii_param_0,
	.param .u64 .ptr .align 1 _Z7elementPiS_S_ii_param_1,
	.param .u64 .ptr .align 1 _Z7elementPiS_S_ii_param_2,
	.param .u32 _Z7elementPiS_S_ii_param_3,
	.param .u32 _Z7elementPiS_S_ii_param_4
)
{
	.reg .b32 	%r<8>;
	.reg .b64 	%rd<11>;

	ld.param.u64 	%rd1, [_Z7elementPiS_S_ii_param_0];
	ld.param.u64 	%rd2, [_Z7elementPiS_S_ii_param_1];
	ld.param.u64 	%rd3, [_Z7elementPiS_S_ii_param_2];
	ld.param.u32 	%r1, [_Z7elementPiS_S_ii_param_4];
	cvta.to.global.u64 	%rd4, %rd3;
	cvta.to.global.u64 	%rd5, %rd2;
	cvta.to.global.u64 	%rd6, %rd1;
	mov.u32 	%r2, %tid.y;
	mov.u32 	%r3, %tid.x;
	mad.lo.s32 	%r4, %r1, %r2, %r3;
	mul.wide.s32 	%rd7, %r4, 4;
	add.s64 	%rd8, %rd6, %rd7;
	ld.global.u32 	%r5, [%rd8];
	add.s64 	%rd9, %rd5, %rd7;
	ld.global.u32 	%r6, [%rd9];
	add.s32 	%r7, %r6, %r5;
	add.s64 	%rd10, %rd4, %rd7;
	st.global.u32 	[%rd10], %r7;
	ret;

}


// ===== COMPILED SASS (sm_100) =====

	.target	sm_100

	.elftype	@"ET_EXEC"


//--------------------- .note.nv.tkinfo           --------------------------
	.section	.note.nv.tkinfo,"",@"SHT_NOTE"
	.sectionflags	@"SHF_NOTE_NV_TKINFO"
	.tkinfo
        /*0018*/ 	.word	0x00000002
        /*0030*/ 	.string	""
        /*0030*/ 	.string	"ptxas"
        /*0030*/ 	.string	"Cuda compilation tools, release 13.0, V13.0.88"
        /*0030*/ 	.string	"Build cuda_13.0.r13.0/compiler.36424714_0"
        /*0030*/ 	.string	"-arch sm_100 -m 64 "



//--------------------- .note.nv.cuinfo           --------------------------
	.section	.note.nv.cuinfo,"",@"SHT_NOTE"
	.sectionflags	@"SHF_NOTE_NV_CUINFO"
        /*0018*/ 	.short	0x0002
        /*001a*/ 	.short	0x0064
        /*001c*/ 	.short	0x0082
	.zero		2


//--------------------- .nv.info                  --------------------------
	.section	.nv.info,"",@"SHT_CUDA_INFO"
	.align	4


	//----- nvinfo : EIATTR_REGCOUNT
	.align		4
        /*0000*/ 	.byte	0x04, 0x2f
        /*0002*/ 	.short	(.L_1 - .L_0)
	.align		4
.L_0:
        /*0004*/ 	.word	index@(_Z3rowPiS_S_ii)
        /*0008*/ 	.word	0x00000014


	//----- nvinfo : EIATTR_FRAME_SIZE
	.align		4
.L_1:
        /*000c*/ 	.byte	0x04, 0x11
        /*000e*/ 	.short	(.L_3 - .L_2)
	.align		4
.L_2:
        /*0010*/ 	.word	index@(_Z3rowPiS_S_ii)
        /*0014*/ 	.word	0x00000000


	//----- nvinfo : EIATTR_REGCOUNT
	.align		4
.L_3:
        /*0018*/ 	.byte	0x04, 0x2f
        /*001a*/ 	.short	(.L_5 - .L_4)
	.align		4
.L_4:
        /*001c*/ 	.word	index@(_Z6columnPiS_S_ii)
        /*0020*/ 	.word	0x0000001e


	//----- nvinfo : EIATTR_FRAME_SIZE
	.align		4
.L_5:
        /*0024*/ 	.byte	0x04, 0x11
        /*0026*/ 	.short	(.L_7 - .L_6)
	.align		4
.L_6:
        /*0028*/ 	.word	index@(_Z6columnPiS_S_ii)
        /*002c*/ 	.word	0x00000000


	//----- nvinfo : EIATTR_REGCOUNT
	.align		4
.L_7:
        /*0030*/ 	.byte	0x04, 0x2f
        /*0032*/ 	.short	(.L_9 - .L_8)
	.align		4
.L_8:
        /*0034*/ 	.word	index@(_Z7elementPiS_S_ii)
        /*0038*/ 	.word	0x0000000c


	//----- nvinfo : EIATTR_FRAME_SIZE
	.align		4
.L_9:
        /*003c*/ 	.byte	0x04, 0x11
        /*003e*/ 	.short	(.L_11 - .L_10)
	.align		4
.L_10:
        /*0040*/ 	.word	index@(_Z7elementPiS_S_ii)
        /*0044*/ 	.word	0x00000000


	//----- nvinfo : EIATTR_MIN_STACK_SIZE
	.align		4
.L_11:
        /*0048*/ 	.byte	0x04, 0x12
        /*004a*/ 	.short	(.L_13 - .L_12)
	.align		4
.L_12:
        /*004c*/ 	.word	index@(_Z7elementPiS_S_ii)
        /*0050*/ 	.word	0x00000000


	//----- nvinfo : EIATTR_MIN_STACK_SIZE
	.align		4
.L_13:
        /*0054*/ 	.byte	0x04, 0x12
        /*0056*/ 	.short	(.L_15 - .L_14)
	.align		4
.L_14:
        /*0058*/ 	.word	index@(_Z6columnPiS_S_ii)
        /*005c*/ 	.word	0x00000000


	//----- nvinfo : EIATTR_MIN_STACK_SIZE
	.align		4
.L_15:
        /*0060*/ 	.byte	0x04, 0x12
        /*0062*/ 	.short	(.L_17 - .L_16)
	.align		4
.L_16:
        /*0064*/ 	.word	index@(_Z3rowPiS_S_ii)
        /*0068*/ 	.word	0x00000000
.L_17:


//--------------------- .nv.compat                --------------------------
	.section	.nv.compat,"",@"SHT_CUDA_COMPAT_INFO"
	.align	4
        /*0000*/ 	.byte	0x02, 0x09, 0x00, 0x00, 0x02, 0x02, 0x01, 0x00, 0x02, 0x05, 0x05, 0x00, 0x03, 0x07, 0x01, 0x01
        /*0010*/ 	.byte	0x02, 0x03, 0x00, 0x00, 0x02, 0x06, 0x01, 0x00, 0x04, 0x0b, 0x08, 0x00, 0x09, 0x00, 0x00, 0x00
        /*0020*/ 	.byte	0x00, 0x00, 0x00, 0x00


//--------------------- .nv.info._Z7elementPiS_S_ii --------------------------
	.section	.nv.info._Z7elementPiS_S_ii,"",@"SHT_CUDA_INFO"
	.sectionflags	@""
	.align	4


	//----- nvinfo : EIATTR_CUDA_API_VERSION
	.align		4
        /*0000*/ 	.byte	0x04, 0x37
        /*0002*/ 	.short	(.L_19 - .L_18)
.L_18:
        /*0004*/ 	.word	0x00000082


	//----- nvinfo : EIATTR_KPARAM_INFO
	.align		4
.L_19:
        /*0008*/ 	.byte	0x04, 0x17
        /*000a*/ 	.short	(.L_21 - .L_20)
.L_20:
        /*000c*/ 	.word	0x00000000
        /*0010*/ 	.short	0x0004
        /*0012*/ 	.short	0x001c
        /*0014*/ 	.byte	0x00, 0xf0, 0x11, 0x00


	//----- nvinfo : EIATTR_KPARAM_INFO
	.align		4
.L_21:
        /*0018*/ 	.byte	0x04, 0x17
        /*001a*/ 	.short	(.L_23 - .L_22)
.L_22:
        /*001c*/ 	.word	0x00000000
        /*0020*/ 	.short	0x0003
        /*0022*/ 	.short	0x0018
        /*0024*/ 	.byte	0x00, 0xf0, 0x11, 0x00


	//----- nvinfo : EIATTR_KPARAM_INFO
	.align		4
.L_23:
        /*0028*/ 	.byte	0x04, 0x17
        /*002a*/ 	.short	(.L_25 - .L_24)
.L_24:
        /*002c*/ 	.word	0x00000000
        /*0030*/ 	.short	0x0002
        /*0032*/ 	.short	0x0010
        /*0034*/ 	.byte	0x00, 0xf5, 0x21, 0x00


	//----- nvinfo : EIATTR_KPARAM_INFO
	.align		4
.L_25:
        /*0038*/ 	.byte	0x04, 0x17
        /*003a*/ 	.short	(.L_27 - .L_26)
.L_26:
        /*003c*/ 	.word	0x00000000
        /*0040*/ 	.short	0x0001
        /*0042*/ 	.short	0x0008
        /*0044*/ 	.byte	0x00, 0xf5, 0x21, 0x00


	//----- nvinfo : EIATTR_KPARAM_INFO
	.align		4
.L_27:
        /*0048*/ 	.byte	0x04, 0x17
        /*004a*/ 	.short	(.L_29 - .L_28)
.L_28:
        /*004c*/ 	.word	0x00000000
        /*0050*/ 	.short	0x0000
        /*0052*/ 	.short	0x0000
        /*0054*/ 	.byte	0x00, 0xf5, 0x21, 0x00


	//----- nvinfo : EIATTR_SPARSE_MMA_MASK
	.align		4
.L_29:
        /*0058*/ 	.byte	0x03, 0x50
        /*005a*/ 	.short	0x0000


	//----- nvinfo : EIATTR_MAXREG_COUNT
	.align		4
        /*005c*/ 	.byte	0x03, 0x1b
        /*005e*/ 	.short	0x00ff


	//----- nvinfo : EIATTR_MERCURY_ISA_VERSION
	.align		4
        /*0060*/ 	.byte	0x03, 0x5f
        /*0062*/ 	.short	0x0101


	//----- nvinfo : EIATTR_VRC_CTA_INIT_COUNT
	.align		4
        /*0064*/ 	.byte	0x02, 0x4a
	.zero		1
	.zero		1


	//----- nvinfo : EIATTR_EXIT_INSTR_OFFSETS
	.align		4
        /*0068*/ 	.byte	0x04, 0x1c
        /*006a*/ 	.short	(.L_31 - .L_30)


	//   ....[0]....
.L_30:
        /*006c*/ 	.word	0x00000100


	//----- nvinfo : EIATTR_CBANK_PARAM_SIZE
	.align		4
.L_31:
        /*0070*/ 	.byte	0x03, 0x19
        /*0072*/ 	.short	0x0020


	//----- nvinfo : EIATTR_PARAM_CBANK
	.align		4
        /*0074*/ 	.byte	0x04, 0x0a
        /*0076*/ 	.short	(.L_33 - .L_32)
	.align		4
.L_32:
        /*0078*/ 	.word	index@(.nv.constant0._Z7elementPiS_S_ii)
        /*007c*/ 	.short	0x0380
        /*007e*/ 	.short	0x0020


	//----- nvinfo : EIATTR_SW_WAR
	.align		4
.L_33:
        /*0080*/ 	.byte	0x04, 0x36
        /*0082*/ 	.short	(.L_35 - .L_34)
.L_34:
        /*0084*/ 	.word	0x00000008
.L_35:


//--------------------- .nv.info._Z6columnPiS_S_ii --------------------------
	.section	.nv.info._Z6columnPiS_S_ii,"",@"SHT_CUDA_INFO"
	.sectionflags	@""
	.align	4


	//----- nvinfo : EIATTR_CUDA_API_VERSION
	.align		4
        /*0000*/ 	.byte	0x04, 0x37
        /*0002*/ 	.short	(.L_37 - .L_36)
.L_36:
        /*0004*/ 	.word	0x00000082


	//----- nvinfo : EIATTR_KPARAM_INFO
	.align		4
.L_37:
        /*0008*/ 	.byte	0x04, 0x17
        /*000a*/ 	.short	(.L_39 - .L_38)
.L_38:
        /*000c*/ 	.word	0x00000000
        /*0010*/ 	.short	0x0004
        /*0012*/ 	.short	0x001c
        /*0014*/ 	.byte	0x00, 0xf0, 0x11, 0x00


	//----- nvinfo : EIATTR_KPARAM_INFO
	.align		4
.L_39:
        /*0018*/ 	.byte	0x04, 0x17
        /*001a*/ 	.short	(.L_41 - .L_40)
.L_40:
        /*001c*/ 	.word	0x00000000
        /*0020*/ 	.short	0x0003
        /*0022*/ 	.short	0x0018
        /*0024*/ 	.byte	0x00, 0xf0, 0x11, 0x00


	//----- nvinfo : EIATTR_KPARAM_INFO
	.align		4
.L_41:
        /*0028*/ 	.byte	0x04, 0x17
        /*002a*/ 	.short	(.L_43 - .L_42)
.L_42:
        /*002c*/ 	.word	0x00000000
        /*0030*/ 	.short	0x0002
        /*0032*/ 	.short	0x0010
        /*0034*/ 	.byte	0x00, 0xf5, 0x21, 0x00


	//----- nvinfo : EIATTR_KPARAM_INFO
	.align		4
.L_43:
        /*0038*/ 	.byte	0x04, 0x17
        /*003a*/ 	.short	(.L_45 - .L_44)
.L_44:
        /*003c*/ 	.word	0x00000000
        /*0040*/ 	.short	0x0001
        /*0042*/ 	.short	0x0008
        /*0044*/ 	.byte	0x00, 0xf5, 0x21, 0x00


	//----- nvinfo : EIATTR_KPARAM_INFO
	.align		4
.L_45:
        /*0048*/ 	.byte	0x04, 0x17
        /*004a*/ 	.short	(.L_47 - .L_46)
.L_46:
        /*004c*/ 	.word	0x00000000
        /*0050*/ 	.short	0x0000
        /*0052*/ 	.short	0x0000
        /*0054*/ 	.byte	0x00, 0xf5, 0x21, 0x00


	//----- nvinfo : EIATTR_SPARSE_MMA_MASK
	.align		4
.L_47:
        /*0058*/ 	.byte	0x03, 0x50
        /*005a*/ 	.short	0x0000


	//----- nvinfo : EIATTR_MAXREG_COUNT
	.align		4
        /*005c*/ 	.byte	0x03, 0x1b
        /*005e*/ 	.short	0x00ff


	//----- nvinfo : EIATTR_MERCURY_ISA_VERSION
	.align		4
        /*0060*/ 	.byte	0x03, 0x5f
        /*0062*/ 	.short	0x0101


	//----- nvinfo : EIATTR_VRC_CTA_INIT_COUNT
	.align		4
        /*0064*/ 	.byte	0x02, 0x4a
	.zero		1
	.zero		1


	//----- nvinfo : EIATTR_EXIT_INSTR_OFFSETS
	.align		4
        /*0068*/ 	.byte	0x04, 0x1c
        /*006a*/ 	.short	(.L_49 - .L_48)


	//   ....[0]....
.L_48:
        /*006c*/ 	.word	0x00000030


	//   ....[1]....
        /*0070*/ 	.word	0x00000860


	//   ....[2]....
        /*0074*/ 	.word	0x00000c90


	//   ....[3]....
        /*0078*/ 	.word	0x00000f00


	//   ....[4]....
        /*007c*/ 	.word	0x00001020


	//----- nvinfo : EIATTR_CBANK_PARAM_SIZE
	.align		4
.L_49:
        /*0080*/ 	.byte	0x03, 0x19
        /*0082*/ 	.short	0x0020


	//----- nvinfo : EIATTR_PARAM_CBANK
	.align		4
        /*0084*/ 	.byte	0x04, 0x0a
        /*0086*/ 	.short	(.L_51 - .L_50)
	.align		4
.L_50:
        /*0088*/ 	.word	index@(.nv.constant0._Z6columnPiS_S_ii)
        /*008c*/ 	.short	0x0380
        /*008e*/ 	.short	0x0020


	//----- nvinfo : EIATTR_SW_WAR
	.align		4
.L_51:
        /*0090*/ 	.byte	0x04, 0x36
        /*0092*/ 	.short	(.L_53 - .L_52)
.L_52:
        /*0094*/ 	.word	0x00000008
.L_53:


//--------------------- .nv.info._Z3rowPiS_S_ii   --------------------------
	.section	.nv.info._Z3rowPiS_S_ii,"",@"SHT_CUDA_INFO"
	.sectionflags	@""
	.align	4


	//----- nvinfo : EIATTR_CUDA_API_VERSION
	.align		4
        /*0000*/ 	.byte	0x04, 0x37
        /*0002*/ 	.short	(.L_55 - .L_54)
.L_54:
        /*0004*/ 	.word	0x00000082


	//----- nvinfo : EIATTR_KPARAM_INFO
	.align		4
.L_55:
        /*0008*/ 	.byte	0x04, 0x17
        /*000a*/ 	.short	(.L_57 - .L_56)
.L_56:
        /*000c*/ 	.word	0x00000000
        /*0010*/ 	.short	0x0004
        /*0012*/ 	.short	0x001c
        /*0014*/ 	.byte	0x00, 0xf0, 0x11, 0x00


	//----- nvinfo : EIATTR_KPARAM_INFO
	.align		4
.L_57:
        /*0018*/ 	.byte	0x04, 0x17
        /*001a*/ 	.short	(.L_59 - .L_58)
.L_58:
        /*001c*/ 	.word	0x00000000
        /*0020*/ 	.short	0x0003
        /*0022*/ 	.short	0x0018
        /*0024*/ 	.byte	0x00, 0xf0, 0x11, 0x00


	//----- nvinfo : EIATTR_KPARAM_INFO
	.align		4
.L_59:
        /*0028*/ 	.byte	0x04, 0x17
        /*002a*/ 	.short	(.L_61 - .L_60)
.L_60:
        /*002c*/ 	.word	0x00000000
        /*0030*/ 	.short	0x0002
        /*0032*/ 	.short	0x0010
        /*0034*/ 	.byte	0x00, 0xf5, 0x21, 0x00


	//----- nvinfo : EIATTR_KPARAM_INFO
	.align		4
.L_61:
        /*0038*/ 	.byte	0x04, 0x17
        /*003a*/ 	.short	(.L_63 - .L_62)
.L_62:
        /*003c*/ 	.word	0x00000000
        /*0040*/ 	.short	0x0001
        /*0042*/ 	.short	0x0008
        /*0044*/ 	.byte	0x00, 0xf5, 0x21, 0x00


	//----- nvinfo : EIATTR_KPARAM_INFO
	.align		4
.L_63:
        /*0048*/ 	.byte	0x04, 0x17
        /*004a*/ 	.short	(.L_65 - .L_64)
.L_64:
        /*004c*/ 	.word	0x00000000
        /*0050*/ 	.short	0x0000
        /*0052*/ 	.short	0x0000
        /*0054*/ 	.byte	0x00, 0xf5, 0x21, 0x00


	//----- nvinfo : EIATTR_SPARSE_MMA_MASK
	.align		4
.L_65:
        /*0058*/ 	.byte	0x03, 0x50
        /*005a*/ 	.short	0x0000


	//----- nvinfo : EIATTR_MAXREG_COUNT
	.align		4
        /*005c*/ 	.byte	0x03, 0x1b
        /*005e*/ 	.short	0x00ff


	//----- nvinfo : EIATTR_MERCURY_ISA_VERSION
	.align		4
        /*0060*/ 	.byte	0x03, 0x5f
        /*0062*/ 	.short	0x0101


	//----- nvinfo : EIATTR_VRC_CTA_INIT_COUNT
	.align		4
        /*0064*/ 	.byte	0x02, 0x4a
	.zero		1
	.zero		1


	//----- nvinfo : EIATTR_EXIT_INSTR_OFFSETS
	.align		4
        /*0068*/ 	.byte	0x04, 0x1c
        /*006a*/ 	.short	(.L_67 - .L_66)


	//   ....[0]....
.L_66:
        /*006c*/ 	.word	0x00000030


	//   ....[1]....
        /*0070*/ 	.word	0x00000660


	//   ....[2]....
        /*0074*/ 	.word	0x000009f0


	//   ....[3]....
        /*0078*/ 	.word	0x00000c80


	//   ....[4]....
        /*007c*/ 	.word	0x00000e70


	//----- nvinfo : EIATTR_CBANK_PARAM_SIZE
	.align		4
.L_67:
        /*0080*/ 	.byte	0x03, 0x19
        /*0082*/ 	.short	0x0020


	//----- nvinfo : EIATTR_PARAM_CBANK
	.align		4
        /*0084*/ 	.byte	0x04, 0x0a
        /*0086*/ 	.short	(.L_69 - .L_68)
	.align		4
.L_68:
        /*0088*/ 	.word	index@(.nv.constant0._Z3rowPiS_S_ii)
        /*008c*/ 	.short	0x0380
        /*008e*/ 	.short	0x0020


	//----- nvinfo : EIATTR_SW_WAR
	.align		4
.L_69:
        /*0090*/ 	.byte	0x04, 0x36
        /*0092*/ 	.short	(.L_71 - .L_70)
.L_70:
        /*0094*/ 	.word	0x00000008
.L_71:


//--------------------- .nv.callgraph             --------------------------
	.section	.nv.callgraph,"",@"SHT_CUDA_CALLGRAPH"
	.align	4
	.sectionentsize	8
	.align		4
        /*0000*/ 	.word	0x00000000
	.align		4
        /*0004*/ 	.word	0xffffffff
	.align		4
        /*0008*/ 	.word	0x00000000
	.align		4
        /*000c*/ 	.word	0xfffffffe
	.align		4
        /*0010*/ 	.word	0x00000000
	.align		4
        /*0014*/ 	.word	0xfffffffd
	.align		4
        /*0018*/ 	.word	0x00000000
	.align		4
        /*001c*/ 	.word	0xfffffffc


//--------------------- .text._Z7elementPiS_S_ii  --------------------------
	.section	.text._Z7elementPiS_S_ii,"ax",@progbits
	.align	128
        .global         _Z7elementPiS_S_ii
        .type           _Z7elementPiS_S_ii,@function
        .size           _Z7elementPiS_S_ii,(.L_x_13 - _Z7elementPiS_S_ii)
        .other          _Z7elementPiS_S_ii,@"STO_CUDA_ENTRY STV_DEFAULT"
_Z7elementPiS_S_ii:
.text._Z7elementPiS_S_ii:
[----:B------:R-:W-:Y:S01]  /*0000*/  LDC R1, c[0x0][0x37c] ;  /* 0x0000df00ff017b82 */ /* 0x000fe20000000800 */
[----:B------:R-:W0:Y:S07]  /*0010*/  S2R R9, SR_TID.Y ;  /* 0x0000000000097919 */ /* 0x000e2e0000002200 */
[----:B------:R-:W1:Y:S01]  /*0020*/  LDC.64 R2, c[0x0][0x380] ;  /* 0x0000e000ff027b82 */ /* 0x000e620000000a00 */
[----:B------:R-:W0:Y:S01]  /*0030*/  LDCU UR6, c[0x0][0x39c] ;  /* 0x00007380ff0677ac */ /* 0x000e220008000800 */
[----:B------:R-:W0:Y:S01]  /*0040*/  S2R R0, SR_TID.X ;  /* 0x0000000000007919 */ /* 0x000e220000002100 */
[----:B------:R-:W2:Y:S05]  /*0050*/  LDCU.64 UR4, c[0x0][0x358] ;  /* 0x00006b00ff0477ac */ /* 0x000eaa0008000a00 */
[----:B------:R-:W3:Y:S08]  /*0060*/  LDC.64 R4, c[0x0][0x388] ;  /* 0x0000e200ff047b82 */ /* 0x000ef00000000a00 */
[----:B------:R-:W4:Y:S01]  /*0070*/  LDC.64 R6, c[0x0][0x390] ;  /* 0x0000e400ff067b82 */ /* 0x000f220000000a00 */
[----:B0-----:R-:W-:-:S04]  /*0080*/  IMAD R9, R9, UR6, R0 ;  /* 0x0000000609097c24 */ /* 0x001fc8000f8e0200 */
[----:B-1----:R-:W-:-:S04]  /*0090*/  IMAD.WIDE R2, R9, 0x4, R2 ;  /* 0x0000000409027825 */ /* 0x002fc800078e0202 */
[C---:B---3--:R-:W-:Y:S02]  /*00a0*/  IMAD.WIDE R4, R9.reuse, 0x4, R4 ;  /* 0x0000000409047825 */ /* 0x048fe400078e0204 */
[----:B--2---:R-:W2:Y:S04]  /*00b0*/  LDG.E R2, desc[UR4][R2.64] ;  /* 0x0000000402027981 */ /* 0x004ea8000c1e1900 */
[----:B------:R-:W2:Y:S01]  /*00c0*/  LDG.E R5, desc[UR4][R4.64] ;  /* 0x0000000404057981 */ /* 0x000ea2000c1e1900 */
[----:B----4-:R-:W-:Y:S01]  /*00d0*/  IMAD.WIDE R6, R9, 0x4, R6 ;  /* 0x0000000409067825 */ /* 0x010fe200078e0206 */
[----:B--2---:R-:W-:-:S05]  /*00e0*/  IADD3 R9, PT, PT, R2, R5, RZ ;  /* 0x0000000502097210 */ /* 0x004fca0007ffe0ff */
[----:B------:R-:W-:Y:S01]  /*00f0*/  STG.E desc[UR4][R6.64], R9 ;  /* 0x0000000906007986 */ /* 0x000fe2000c101904 */
[----:B------:R-:W-:Y:S05]  /*0100*/  EXIT ;  /* 0x000000000000794d */ /* 0x000fea0003800000 */
.L_x_0:
[----:B------:R-:W-:-:S00]  /*0110*/  BRA `(.L_x_0) ;  /* 0xfffffffc00fc7947 */ /* 0x000fc0000383ffff */
[----:B------:R-:W-:-:S00]  /*0120*/  NOP ;  /* 0x0000000000007918 */ /* 0x000fc00000000000 */
        /* <DEDUP_REMOVED lines=13> */
.L_x_13:


//--------------------- .text._Z6columnPiS_S_ii   --------------------------
	.section	.text._Z6columnPiS_S_ii,"ax",@progbits
	.align	128
        .global         _Z6columnPiS_S_ii
        .type           _Z6columnPiS_S_ii,@function
        .size           _Z6columnPiS_S_ii,(.L_x_14 - _Z6columnPiS_S_ii)
        .other          _Z6columnPiS_S_ii,@"STO_CUDA_ENTRY STV_DEFAULT"
_Z6columnPiS_S_ii:
.text._Z6columnPiS_S_ii:
[----:B------:R-:W-:Y:S08]  /*0000*/  LDC R1, c[0x0][0x37c] ;  /* 0x0000df00ff017b82 */ /* 0x000ff00000000800 */
[----:B------:R-:W0:Y:S02]  /*0010*/  LDC R2, c[0x0][0x398] ;  /* 0x0000e600ff027b82 */ /* 0x000e240000000800 */
[----:B0-----:R-:W-:-:S13]  /*0020*/  ISETP.GE.AND P0, PT, R2, 0x1, PT ;  /* 0x000000010200780c */ /* 0x001fda0003f06270 */
[----:B------:R-:W-:Y:S05]  /*0030*/  @!P0 EXIT ;  /* 0x000000000000894d */ /* 0x000fea0003800000 */
[----:B------:R-:W0:Y:S01]  /*0040*/  S2R R3, SR_TID.X ;  /* 0x0000000000037919 */ /* 0x000e220000002100 */
[C---:B------:R-:W-:Y:S01]  /*0050*/  ISETP.GE.U32.AND P1, PT, R2.reuse, 0x10, PT ;  /* 0x000000100200780c */ /* 0x040fe20003f26070 */
[----:B------:R-:W1:Y:S01]  /*0060*/  LDCU.64 UR4, c[0x0][0x358] ;  /* 0x00006b00ff0477ac */ /* 0x000e620008000a00 */
[----:B------:R-:W-:Y:S01]  /*0070*/  LOP3.LUT R7, R2, 0xf, RZ, 0xc0, !PT ;  /* 0x0000000f02077812 */ /* 0x000fe200078ec0ff */
[----:B------:R-:W-:-:S03]  /*0080*/  HFMA2 R0, -RZ, RZ, 0, 0 ;  /* 0x00000000ff007431 */ /* 0x000fc600000001ff */
[----:B------:R-:W-:-:S07]  /*0090*/  ISETP.NE.AND P0, PT, R7, RZ, PT ;  /* 0x000000ff0700720c */ /* 0x000fce0003f05270 */
[----:B------:R-:W-:Y:S06]  /*00a0*/  @!P1 BRA `(.L_x_1) ;  /* 0x0000000400ec9947 */ /* 0x000fec0003800000 */
[----:B------:R-:W-:Y:S02]  /*00b0*/  LOP3.LUT R0, R2, 0x7ffffff0, RZ, 0xc0, !PT ;  /* 0x7ffffff002007812 */ /* 0x000fe400078ec0ff */
[----:B0-----:R-:W-:Y:S02]  /*00c0*/  MOV R4, R3 ;  /* 0x0000000300047202 */ /* 0x001fe40000000f00 */
[----:B------:R-:W-:-:S07]  /*00d0*/  IADD3 R6, PT, PT, -R0, RZ, RZ ;  /* 0x000000ff00067210 */ /* 0x000fce0007ffe1ff */
.L_x_2:
[----:B------:R-:W0:Y:S08]  /*00e0*/  LDC.64 R12, c[0x0][0x380] ;  /* 0x0000e000ff0c7b82 */ /* 0x000e300000000a00 */
[----:B------:R-:W2:Y:S08]  /*00f0*/  LDC.64 R10, c[0x0][0x388] ;  /* 0x0000e200ff0a7b82 */ /* 0x000eb00000000a00 */
[----:B---3--:R-:W3:Y:S01]  /*0100*/  LDC.64 R8, c[0x0][0x390] ;  /* 0x0000e400ff087b82 */ /* 0x008ee20000000a00 */
[----:B0-----:R-:W-:-:S07]  /*0110*/  IMAD.WIDE R12, R4, 0x4, R12 ;  /* 0x00000004040c7825 */ /* 0x001fce00078e020c */
[----:B------:R-:W0:Y:S01]  /*0120*/  LDC R5, c[0x0][0x39c] ;  /* 0x0000e700ff057b82 */ /* 0x000e220000000800 */
[----:B-1----:R-:W4:Y:S01]  /*0130*/  LDG.E R14, desc[UR4][R12.64] ;  /* 0x000000040c0e7981 */ /* 0x002f22000c1e1900 */
[----:B--2---:R-:W-:-:S05]  /*0140*/  IMAD.WIDE R10, R4, 0x4, R10 ;  /* 0x00000004040a7825 */ /* 0x004fca00078e020a */
[----:B------:R-:W4:Y:S01]  /*0150*/  LDG.E R15, desc[UR4][R10.64] ;  /* 0x000000040a0f7981 */ /* 0x000f22000c1e1900 */
[----:B---3--:R-:W-:-:S04]  /*0160*/  IMAD.WIDE R8, R4, 0x4, R8 ;  /* 0x0000000404087825 */ /* 0x008fc800078e0208 */
[----:B0-----:R-:W-:Y:S01]  /*0170*/  IMAD.WIDE R16, R5, 0x4, R12 ;  /* 0x0000000405107825 */ /* 0x001fe200078e020c */
[----:B----4-:R-:W-:-:S03]  /*0180*/  IADD3 R23, PT, PT, R14, R15, RZ ;  /* 0x0000000f0e177210 */ /* 0x010fc60007ffe0ff */
[C---:B------:R-:W-:Y:S02]  /*0190*/  IMAD.WIDE R14, R5.reuse, 0x4, R10 ;  /* 0x00000004050e7825 */ /* 0x040fe400078e020a */
[----:B------:R0:W-:Y:S04]  /*01a0*/  STG.E desc[UR4][R8.64], R23 ;  /* 0x0000001708007986 */ /* 0x0001e8000c101904 */
[----:B------:R-:W2:Y:S04]  /*01b0*/  LDG.E R18, desc[UR4][R16.64] ;  /* 0x0000000410127981 */ /* 0x000ea8000c1e1900 */
[----:B------:R-:W2:Y:S01]  /*01c0*/  LDG.E R19, desc[UR4][R14.64] ;  /* 0x000000040e137981 */ /* 0x000ea2000c1e1900 */
[----:B------:R-:W-:-:S04]  /*01d0*/  IMAD.WIDE R12, R5, 0x4, R8 ;  /* 0x00000004050c7825 */ /* 0x000fc800078e0208 */
[----:B------:R-:W-:Y:S01]  /*01e0*/  IMAD.WIDE R10, R5, 0x4, R16 ;  /* 0x00000004050a7825 */ /* 0x000fe200078e0210 */
[----:B--2---:R-:W-:-:S03]  /*01f0*/  IADD3 R25, PT, PT, R18, R19, RZ ;  /* 0x0000001312197210 */ /* 0x004fc60007ffe0ff */
[C---:B------:R-:W-:Y:S02]  /*0200*/  IMAD.WIDE R18, R5.reuse, 0x4, R14 ;  /* 0x0000000405127825 */ /* 0x040fe400078e020e */
[----:B------:R1:W-:Y:S04]  /*0210*/  STG.E desc[UR4][R12.64], R25 ;  /* 0x000000190c007986 */ /* 0x0003e8000c101904 */
[----:B------:R-:W2:Y:S04]  /*0220*/  LDG.E R22, desc[UR4][R10.64] ;  /* 0x000000040a167981 */ /* 0x000ea8000c1e1900 */
[----:B------:R-:W2:Y:S01]  /*0230*/  LDG.E R27, desc[UR4][R18.64] ;  /* 0x00000004121b7981 */ /* 0x000ea2000c1e1900 */
[----:B------:R-:W-:-:S04]  /*0240*/  IMAD.WIDE R20, R5, 0x4, R12 ;  /* 0x0000000405147825 */ /* 0x000fc800078e020c */
[----:B------:R-:W-:-:S04]  /*0250*/  IMAD.WIDE R16, R5, 0x4, R10 ;  /* 0x0000000405107825 */ /* 0x000fc800078e020a */
[----:B0-----:R-:W-:Y:S01]  /*0260*/  IMAD.WIDE R8, R5, 0x4, R18 ;  /* 0x0000000405087825 */ /* 0x001fe200078e0212 */
[----:B--2---:R-:W-:-:S05]  /*0270*/  IADD3 R27, PT, PT, R22, R27, RZ ;  /* 0x0000001b161b7210 */ /* 0x004fca0007ffe0ff */
[----:B------:R0:W-:Y:S04]  /*0280*/  STG.E desc[UR4][R20.64], R27 ;  /* 0x0000001b14007986 */ /* 0x0001e8000c101904 */
[----:B------:R-:W2:Y:S04]  /*0290*/  LDG.E R22, desc[UR4][R16.64] ;  /* 0x0000000410167981 */ /* 0x000ea8000c1e1900 */
[----:B------:R-:W2:Y:S01]  /*02a0*/  LDG.E R23, desc[UR4][R8.64] ;  /* 0x0000000408177981 */ /* 0x000ea2000c1e1900 */
[----:B------:R-:W-:-:S04]  /*02b0*/  IMAD.WIDE R14, R5, 0x4, R20 ;  /* 0x00000004050e7825 */ /* 0x000fc800078e0214 */
[----:B------:R-:W-:-:S04]  /*02c0*/  IMAD.WIDE R10, R5, 0x4, R16 ;  /* 0x00000004050a7825 */ /* 0x000fc800078e0210 */
[----:B-1----:R-:W-:Y:S01]  /*02d0*/  IMAD.WIDE R12, R5, 0x4, R8 ;  /* 0x00000004050c7825 */ /* 0x002fe200078e0208 */
[----:B--2---:R-:W-:-:S05]  /*02e0*/  IADD3 R23, PT, PT, R22, R23, RZ ;  /* 0x0000001716177210 */ /* 0x004fca0007ffe0ff */
[----:B------:R1:W-:Y:S04]  /*02f0*/  STG.E desc[UR4][R14.64], R23 ;  /* 0x000000170e007986 */ /* 0x0003e8000c101904 */
[----:B------:R-:W2:Y:S04]  /*0300*/  LDG.E R22, desc[UR4][R10.64] ;  /* 0x000000040a167981 */ /* 0x000ea8000c1e1900 */
[----:B------:R-:W2:Y:S01]  /*0310*/  LDG.E R25, desc[UR4][R12.64] ;  /* 0x000000040c197981 */ /* 0x000ea2000c1e1900 */
[----:B------:R-:W-:-:S04]  /*0320*/  IMAD.WIDE R18, R5, 0x4, R14 ;  /* 0x0000000405127825 */ /* 0x000fc800078e020e */
[----:B------:R-:W-:-:S04]  /*0330*/  IMAD.WIDE R16, R5, 0x4, R10 ;  /* 0x0000000405107825 */ /* 0x000fc800078e020a */
[----:B------:R-:W-:Y:S01]  /*0340*/  IMAD.WIDE R8, R5, 0x4, R12 ;  /* 0x0000000405087825 */ /* 0x000fe200078e020c */
[----:B--2---:R-:W-:-:S05]  /*0350*/  IADD3 R25, PT, PT, R22, R25, RZ ;  /* 0x0000001916197210 */ /* 0x004fca0007ffe0ff */
[----:B------:R2:W-:Y:S04]  /*0360*/  STG.E desc[UR4][R18.64], R25 ;  /* 0x0000001912007986 */ /* 0x0005e8000c101904 */
[----:B------:R-:W3:Y:S04]  /*0370*/  LDG.E R22, desc[UR4][R16.64] ;  /* 0x0000000410167981 */ /* 0x000ee8000c1e1900 */
[----:B0-----:R-:W3:Y:S01]  /*0380*/  LDG.E R27, desc[UR4][R8.64] ;  /* 0x00000004081b7981 */ /* 0x001ee2000c1e1900 */
[----:B------:R-:W-:-:S04]  /*0390*/  IMAD.WIDE R20, R5, 0x4, R18 ;  /* 0x0000000405147825 */ /* 0x000fc800078e0212 */
[----:B------:R-:W-:-:S04]  /*03a0*/  IMAD.WIDE R10, R5, 0x4, R16 ;  /* 0x00000004050a7825 */ /* 0x000fc800078e0210 */
[----:B------:R-:W-:Y:S01]  /*03b0*/  IMAD.WIDE R12, R5, 0x4, R8 ;  /* 0x00000004050c7825 */ /* 0x000fe200078e0208 */
[----:B---3--:R-:W-:-:S05]  /*03c0*/  IADD3 R27, PT, PT, R22, R27, RZ ;  /* 0x0000001b161b7210 */ /* 0x008fca0007ffe0ff */
[----:B------:R0:W-:Y:S04]  /*03d0*/  STG.E desc[UR4][R20.64], R27 ;  /* 0x0000001b14007986 */ /* 0x0001e8000c101904 */
[----:B------:R-:W3:Y:S04]  /*03e0*/  LDG.E R22, desc[UR4][R10.64] ;  /* 0x000000040a167981 */ /* 0x000ee8000c1e1900 */
[----:B-1----:R-:W3:Y:S01]  /*03f0*/  LDG.E R23, desc[UR4][R12.64] ;  /* 0x000000040c177981 */ /* 0x002ee2000c1e1900 */
[----:B------:R-:W-:-:S04]  /*0400*/  IMAD.WIDE R14, R5, 0x4, R20 ;  /* 0x00000004050e7825 */ /* 0x000fc800078e0214 */
[----:B------:R-:W-:-:S04]  /*0410*/  IMAD.WIDE R16, R5, 0x4, R10 ;  /* 0x0000000405107825 */ /* 0x000fc800078e020a */
[----:B------:R-:W-:Y:S01]  /*0420*/  IMAD.WIDE R8, R5, 0x4, R12 ;  /* 0x0000000405087825 */ /* 0x000fe200078e020c */
[----:B---3--:R-:W-:-:S05]  /*0430*/  IADD3 R23, PT, PT, R22, R23, RZ ;  /* 0x0000001716177210 */ /* 0x008fca0007ffe0ff */
[----:B------:R1:W-:Y:S04]  /*0440*/  STG.E desc[UR4][R14.64], R23 ;  /* 0x000000170e007986 */ /* 0x0003e8000c101904 */
[----:B------:R-:W3:Y:S04]  /*0450*/  LDG.E R22, desc[UR4][R16.64] ;  /* 0x0000000410167981 */ /* 0x000ee8000c1e1900 */
[----:B--2---:R-:W3:Y:S01]  /*0460*/  LDG.E R25, desc[UR4][R8.64] ;  /* 0x0000000408197981 */ /* 0x004ee2000c1e1900 */
[----:B------:R-:W-:-:S04]  /*0470*/  IMAD.WIDE R18, R5, 0x4, R14 ;  /* 0x0000000405127825 */ /* 0x000fc800078e020e */
[----:B------:R-:W-:-:S04]  /*0480*/  IMAD.WIDE R10, R5, 0x4, R16 ;  /* 0x00000004050a7825 */ /* 0x000fc800078e0210 */
[----:B------:R-:W-:Y:S01]  /*0490*/  IMAD.WIDE R12, R5, 0x4, R8 ;  /* 0x00000004050c7825 */ /* 0x000fe200078e0208 */
[----:B---3--:R-:W-:-:S05]  /*04a0*/  IADD3 R25, PT, PT, R22, R25, RZ ;  /* 0x0000001916197210 */ /* 0x008fca0007ffe0ff */
[----:B------:R2:W-:Y:S04]  /*04b0*/  STG.E desc[UR4][R18.64], R25 ;  /* 0x0000001912007986 */ /* 0x0005e8000c101904 */
[----:B------:R-:W3:Y:S04]  /*04c0*/  LDG.E R22, desc[UR4][R10.64] ;  /* 0x000000040a167981 */ /* 0x000ee8000c1e1900 */
[----:B0-----:R-:W3:Y:S01]  /*04d0*/  LDG.E R27, desc[UR4][R12.64] ;  /* 0x000000040c1b7981 */ /* 0x001ee2000c1e1900 */
[----:B------:R-:W-:-:S04]  /*04e0*/  IMAD.WIDE R20, R5, 0x4, R18 ;  /* 0x0000000405147825 */ /* 0x000fc800078e0212 */
[----:B-1----:R-:W-:-:S04]  /*04f0*/  IMAD.WIDE R14, R5, 0x4, R10 ;  /* 0x00000004050e7825 */ /* 0x002fc800078e020a */
[----:B------:R-:W-:Y:S01]  /*0500*/  IMAD.WIDE R8, R5, 0x4, R12 ;  /* 0x0000000405087825 */ /* 0x000fe200078e020c */
[----:B---3--:R-:W-:-:S05]  /*0510*/  IADD3 R27, PT, PT, R22, R27, RZ ;  /* 0x0000001b161b7210 */ /* 0x008fca0007ffe0ff */
[----:B------:R0:W-:Y:S04]  /*0520*/  STG.E desc[UR4][R20.64], R27 ;  /* 0x0000001b14007986 */ /* 0x0001e8000c101904 */
[----:B------:R-:W3:Y:S04]  /*0530*/  LDG.E R22, desc[UR4][R14.64] ;  /* 0x000000040e167981 */ /* 0x000ee8000c1e1900 */
[----:B------:R-:W3:Y:S01]  /*0540*/  LDG.E R23, desc[UR4][R8.64] ;  /* 0x0000000408177981 */ /* 0x000ee2000c1e1900 */
        /* <DEDUP_REMOVED lines=40> */
[----:B------:R-:W2:Y:S04]  /*07d0*/  LDG.E R14, desc[UR4][R14.64] ;  /* 0x000000040e0e7981 */ /* 0x000ea8000c1e1900 */
[----:B------:R-:W2:Y:S01]  /*07e0*/  LDG.E R9, desc[UR4][R8.64] ;  /* 0x0000000408097981 */ /* 0x000ea2000c1e1900 */
[----:B------:R-:W-:-:S04]  /*07f0*/  IADD3 R6, PT, PT, R6, 0x10, RZ ;  /* 0x0000001006067810 */ /* 0x000fc80007ffe0ff */
[----:B------:R-:W-:Y:S01]  /*0800*/  ISETP.NE.AND P1, PT, R6, RZ, PT ;  /* 0x000000ff0600720c */ /* 0x000fe20003f25270 */
[C---:B-1----:R-:W-:Y:S01]  /*0810*/  IMAD.WIDE R16, R5.reuse, 0x4, R20 ;  /* 0x0000000405107825 */ /* 0x042fe200078e0214 */
[----:B------:R-:W-:Y:S02]  /*0820*/  LEA R4, R5, R4, 0x4 ;  /* 0x0000000405047211 */ /* 0x000fe400078e20ff */
[----:B--2---:R-:W-:-:S05]  /*0830*/  IADD3 R19, PT, PT, R14, R9, RZ ;  /* 0x000000090e137210 */ /* 0x004fca0007ffe0ff */
[----:B------:R3:W-:Y:S04]  /*0840*/  STG.E desc[UR4][R16.64], R19 ;  /* 0x0000001310007986 */ /* 0x0007e8000c101904 */
[----:B------:R-:W-:Y:S05]  /*0850*/  @P1 BRA `(.L_x_2) ;  /* 0xfffffff800201947 */ /* 0x000fea000383ffff */
.L_x_1:
[----:B-1----:R-:W-:Y:S05]  /*0860*/  @!P0 EXIT ;  /* 0x000000000000894d */ /* 0x002fea0003800000 */
[----:B------:R-:W-:Y:S02]  /*0870*/  ISETP.GE.U32.AND P0, PT, R7, 0x8, PT ;  /* 0x000000080700780c */ /* 0x000fe40003f06070 */
[----:B------:R-:W-:-:S04]  /*0880*/  LOP3.LUT R5, R2, 0x7, RZ, 0xc0, !PT ;  /* 0x0000000702057812 */ /* 0x000fc800078ec0ff */
[----:B------:R-:W-:-:S07]  /*0890*/  ISETP.NE.AND P1, PT, R5, RZ, PT ;  /* 0x000000ff0500720c */ /* 0x000fce0003f25270 */
[----:B------:R-:W-:Y:S06]  /*08a0*/  @!P0 BRA `(.L_x_3) ;  /* 0x0000000000f88947 */ /* 0x000fec0003800000 */
[----:B------:R-:W0:Y:S08]  /*08b0*/  LDC R4, c[0x0][0x39c] ;  /* 0x0000e700ff047b82 */ /* 0x000e300000000800 */
[----:B------:R-:W1:Y:S08]  /*08c0*/  LDC.64 R10, c[0x0][0x380] ;  /* 0x0000e000ff0a7b82 */ /* 0x000e700000000a00 */
[----:B------:R-:W2:Y:S01]  /*08d0*/  LDC.64 R12, c[0x0][0x388] ;  /* 0x0000e200ff0c7b82 */ /* 0x000ea20000000a00 */
[----:B0-----:R-:W-:-:S07]  /*08e0*/  IMAD R9, R0, R4, R3 ;  /* 0x0000000400097224 */ /* 0x001fce00078e0203 */
[----:B------:R-:W0:Y:S01]  /*08f0*/  LDC.64 R6, c[0x0][0x390] ;  /* 0x0000e400ff067b82 */ /* 0x000e220000000a00 */
[----:B-1----:R-:W-:-:S05]  /*0900*/  IMAD.WIDE R10, R9, 0x4, R10 ;  /* 0x00000004090a7825 */ /* 0x002fca00078e020a */
[----:B------:R-:W4:Y:S01]  /*0910*/  LDG.E R8, desc[UR4][R10.64] ;  /* 0x000000040a087981 */ /* 0x000f22000c1e1900 */
        /* <DEDUP_REMOVED lines=49> */
[----:B------:R-:W2:Y:S04]  /*0c30*/  LDG.E R8, desc[UR4][R8.64] ;  /* 0x0000000408087981 */ /* 0x000ea8000c1e1900 */
[----:B------:R-:W2:Y:S01]  /*0c40*/  LDG.E R15, desc[UR4][R14.64] ;  /* 0x000000040e0f7981 */ /* 0x000ea2000c1e1900 */
[----:B------:R-:W-:Y:S01]  /*0c50*/  IMAD.WIDE R16, R4, 0x4, R6 ;  /* 0x0000000404107825 */ /* 0x000fe200078e0206 */
[----:B------:R-:W-:-:S02]  /*0c60*/  IADD3 R0, PT, PT, R0, 0x8, RZ ;  /* 0x0000000800007810 */ /* 0x000fc40007ffe0ff */
[----:B--2---:R-:W-:-:S05]  /*0c70*/  IADD3 R11, PT, PT, R8, R15, RZ ;  /* 0x0000000f080b7210 */ /* 0x004fca0007ffe0ff */
[----:B------:R1:W-:Y:S02]  /*0c80*/  STG.E desc[UR4][R16.64], R11 ;  /* 0x0000000b10007986 */ /* 0x0003e4000c101904 */
.L_x_3:
[----:B------:R-:W-:Y:S05]  /*0c90*/  @!P1 EXIT ;  /* 0x000000000000994d */ /* 0x000fea0003800000 */
[----:B------:R-:W-:Y:S02]  /*0ca0*/  ISETP.GE.U32.AND P0, PT, R5, 0x4, PT ;  /* 0x000000040500780c */ /* 0x000fe40003f06070 */
[----:B------:R-:W-:-:S04]  /*0cb0*/  LOP3.LUT R2, R2, 0x3, RZ, 0xc0, !PT ;  /* 0x0000000302027812 */ /* 0x000fc800078ec0ff */
[----:B------:R-:W-:-:S07]  /*0cc0*/  ISETP.NE.AND P1, PT, R2, RZ, PT ;  /* 0x000000ff0200720c */ /* 0x000fce0003f25270 */
[----:B------:R-:W-:Y:S06]  /*0cd0*/  @!P0 BRA `(.L_x_4) ;  /* 0x0000000000888947 */ /* 0x000fec0003800000 */
[----:B------:R-:W0:Y:S08]  /*0ce0*/  LDC R4, c[0x0][0x39c] ;  /* 0x0000e700ff047b82 */ /* 0x000e300000000800 */
[----:B-1----:R-:W1:Y:S08]  /*0cf0*/  LDC.64 R6, c[0x0][0x380] ;  /* 0x0000e000ff067b82 */ /* 0x002e700000000a00 */
[----:B------:R-:W2:Y:S01]  /*0d00*/  LDC.64 R8, c[0x0][0x388] ;  /* 0x0000e200ff087b82 */ /* 0x000ea20000000a00 */
[----:B0-----:R-:W-:-:S07]  /*0d10*/  IMAD R13, R0, R4, R3 ;  /* 0x00000004000d7224 */ /* 0x001fce00078e0203 */
[----:B------:R-:W0:Y:S01]  /*0d20*/  LDC.64 R10, c[0x0][0x390] ;  /* 0x0000e400ff0a7b82 */ /* 0x000e220000000a00 */
[----:B-1----:R-:W-:-:S05]  /*0d30*/  IMAD.WIDE R6, R13, 0x4, R6 ;  /* 0x000000040d067825 */ /* 0x002fca00078e0206 */
[----:B------:R-:W4:Y:S01]  /*0d40*/  LDG.E R5, desc[UR4][R6.64] ;  /* 0x0000000406057981 */ /* 0x000f22000c1e1900 */
[----:B--2---:R-:W-:-:S05]  /*0d50*/  IMAD.WIDE R8, R13, 0x4, R8 ;  /* 0x000000040d087825 */ /* 0x004fca00078e0208 */
[----:B------:R-:W4:Y:S01]  /*0d60*/  LDG.E R12, desc[UR4][R8.64] ;  /* 0x00000004080c7981 */ /* 0x000f22000c1e1900 */
[----:B------:R-:W-:-:S04]  /*0d70*/  IMAD.WIDE R14, R4, 0x4, R8 ;  /* 0x00000004040e7825 */ /* 0x000fc800078e0208 */
[----:B0-----:R-:W-:Y:S01]  /*0d80*/  IMAD.WIDE R10, R13, 0x4, R10 ;  /* 0x000000040d0a7825 */ /* 0x001fe200078e020a */
[----:B----4-:R-:W-:-:S03]  /*0d90*/  IADD3 R5, PT, PT, R5, R12, RZ ;  /* 0x0000000c05057210 */ /* 0x010fc60007ffe0ff */
[C---:B------:R-:W-:Y:S02]  /*0da0*/  IMAD.WIDE R12, R4.reuse, 0x4, R6 ;  /* 0x00000004040c7825 */ /* 0x040fe400078e0206 */
[----:B------:R0:W-:Y:S04]  /*0db0*/  STG.E desc[UR4][R10.64], R5 ;  /* 0x000000050a007986 */ /* 0x0001e8000c101904 */
[----:B------:R-:W2:Y:S04]  /*0dc0*/  LDG.E R18, desc[UR4][R12.64] ;  /* 0x000000040c127981 */ /* 0x000ea8000c1e1900 */
[----:B---3--:R-:W2:Y:S01]  /*0dd0*/  LDG.E R19, desc[UR4][R14.64] ;  /* 0x000000040e137981 */ /* 0x008ea2000c1e1900 */
[----:B------:R-:W-:-:S04]  /*0de0*/  IMAD.WIDE R16, R4, 0x4, R10 ;  /* 0x0000000404107825 */ /* 0x000fc800078e020a */
[----:B------:R-:W-:-:S04]  /*0df0*/  IMAD.WIDE R6, R4, 0x4, R12 ;  /* 0x0000000404067825 */ /* 0x000fc800078e020c */
[----:B------:R-:W-:Y:S01]  /*0e00*/  IMAD.WIDE R8, R4, 0x4, R14 ;  /* 0x0000000404087825 */ /* 0x000fe200078e020e */
[----:B--2---:R-:W-:-:S05]  /*0e10*/  IADD3 R21, PT, PT, R18, R19, RZ ;  /* 0x0000001312157210 */ /* 0x004fca0007ffe0ff */
[----:B------:R2:W-:Y:S04]  /*0e20*/  STG.E desc[UR4][R16.64], R21 ;  /* 0x0000001510007986 */ /* 0x0005e8000c101904 */
[----:B------:R-:W3:Y:S04]  /*0e30*/  LDG.E R20, desc[UR4][R6.64] ;  /* 0x0000000406147981 */ /* 0x000ee8000c1e1900 */
[----:B------:R-:W3:Y:S01]  /*0e40*/  LDG.E R23, desc[UR4][R8.64] ;  /* 0x0000000408177981 */ /* 0x000ee2000c1e1900 */
[----:B------:R-:W-:-:S04]  /*0e50*/  IMAD.WIDE R18, R4, 0x4, R16 ;  /* 0x0000000404127825 */ /* 0x000fc800078e0210 */
[----:B0-----:R-:W-:-:S04]  /*0e60*/  IMAD.WIDE R10, R4, 0x4, R6 ;  /* 0x00000004040a7825 */ /* 0x001fc800078e0206 */
[----:B------:R-:W-:Y:S01]  /*0e70*/  IMAD.WIDE R12, R4, 0x4, R8 ;  /* 0x00000004040c7825 */ /* 0x000fe200078e0208 */
[----:B---3--:R-:W-:-:S05]  /*0e80*/  IADD3 R23, PT, PT, R20, R23, RZ ;  /* 0x0000001714177210 */ /* 0x008fca0007ffe0ff */
[----:B------:R2:W-:Y:S04]  /*0e90*/  STG.E desc[UR4][R18.64], R23 ;  /* 0x0000001712007986 */ /* 0x0005e8000c101904 */
[----:B------:R-:W3:Y:S04]  /*0ea0*/  LDG.E R10, desc[UR4][R10.64] ;  /* 0x000000040a0a7981 */ /* 0x000ee8000c1e1900 */
[----:B------:R-:W3:Y:S01]  /*0eb0*/  LDG.E R13, desc[UR4][R12.64] ;  /* 0x000000040c0d7981 */ /* 0x000ee2000c1e1900 */
[----:B------:R-:W-:Y:S01]  /*0ec0*/  IMAD.WIDE R4, R4, 0x4, R18 ;  /* 0x0000000404047825 */ /* 0x000fe200078e0212 */
[----:B------:R-:W-:-:S02]  /*0ed0*/  IADD3 R0, PT, PT, R0, 0x4, RZ ;  /* 0x0000000400007810 */ /* 0x000fc40007ffe0ff */
[----:B---3--:R-:W-:-:S05]  /*0ee0*/  IADD3 R15, PT, PT, R10, R13, RZ ;  /* 0x0000000d0a0f7210 */ /* 0x008fca0007ffe0ff */
[----:B------:R2:W-:Y:S02]  /*0ef0*/  STG.E desc[UR4][R4.64], R15 ;  /* 0x0000000f04007986 */ /* 0x0005e4000c101904 */
.L_x_4:
[----:B------:R-:W-:Y:S05]  /*0f00*/  @!P1 EXIT ;  /* 0x000000000000994d */ /* 0x000fea0003800000 */
[----:B------:R-:W4:Y:S01]  /*0f10*/  LDC.64 R12, c[0x0][0x390] ;  /* 0x0000e400ff0c7b82 */ /* 0x000f220000000a00 */
[----:B------:R-:W0:Y:S07]  /*0f20*/  LDCU UR6, c[0x0][0x39c] ;  /* 0x00007380ff0677ac */ /* 0x000e2e0008000800 */
[----:B------:R-:W3:Y:S08]  /*0f30*/  LDC.64 R8, c[0x0][0x380] ;  /* 0x0000e000ff087b82 */ /* 0x000ef00000000a00 */
[----:B-1----:R-:W1:Y:S01]  /*0f40*/  LDC.64 R10, c[0x0][0x388] ;  /* 0x0000e200ff0a7b82 */ /* 0x002e620000000a00 */
[----:B0-2---:R-:W-:Y:S01]  /*0f50*/  IMAD R15, R0, UR6, R3 ;  /* 0x00000006000f7c24 */ /* 0x005fe2000f8e0203 */
[----:B------:R-:W-:-:S07]  /*0f60*/  IADD3 R0, PT, PT, -R2, RZ, RZ ;  /* 0x000000ff02007210 */ /* 0x000fce0007ffe1ff */
.L_x_5:
[----:B---3--:R-:W-:-:S04]  /*0f70*/  IMAD.WIDE R2, R15, 0x4, R8 ;  /* 0x000000040f027825 */ /* 0x008fc800078e0208 */
[C---:B-1----:R-:W-:Y:S02]  /*0f80*/  IMAD.WIDE R4, R15.reuse, 0x4, R10 ;  /* 0x000000040f047825 */ /* 0x042fe400078e020a */
[----:B------:R-:W2:Y:S04]  /*0f90*/  LDG.E R2, desc[UR4][R2.64] ;  /* 0x0000000402027981 */ /* 0x000ea8000c1e1900 */
[----:B------:R-:W2:Y:S01]  /*0fa0*/  LDG.E R5, desc[UR4][R4.64] ;  /* 0x0000000404057981 */ /* 0x000ea2000c1e1900 */
[----:B------:R-:W-:Y:S01]  /*0fb0*/  IADD3 R0, PT, PT, R0, 0x1, RZ ;  /* 0x0000000100007810 */ /* 0x000fe20007ffe0ff */
[C---:B0---4-:R-:W-:Y:S01]  /*0fc0*/  IMAD.WIDE R6, R15.reuse, 0x4, R12 ;  /* 0x000000040f067825 */ /* 0x051fe200078e020c */
[----:B------:R-:W-:Y:S02]  /*0fd0*/  IADD3 R15, PT, PT, R15, UR6, RZ ;  /* 0x000000060f0f7c10 */ /* 0x000fe4000fffe0ff */
[----:B------:R-:W-:-:S02]  /*0fe0*/  ISETP.NE.AND P0, PT, R0, RZ, PT ;  /* 0x000000ff0000720c */ /* 0x000fc40003f05270 */
[----:B--2---:R-:W-:-:S05]  /*0ff0*/  IADD3 R17, PT, PT, R2, R5, RZ ;  /* 0x0000000502117210 */ /* 0x004fca0007ffe0ff */
[----:B------:R0:W-:Y:S06]  /*1000*/  STG.E desc[UR4][R6.64], R17 ;  /* 0x0000001106007986 */ /* 0x0001ec000c101904 */
[----:B------:R-:W-:Y:S05]  /*1010*/  @P0 BRA `(.L_x_5) ;  /* 0xfffffffc00d40947 */ /* 0x000fea000383ffff */
[----:B------:R-:W-:Y:S05]  /*1020*/  EXIT ;  /* 0x000000000000794d */ /* 0x000fea0003800000 */
.L_x_6:
        /* <DEDUP_REMOVED lines=13> */
.L_x_14:


//--------------------- .text._Z3rowPiS_S_ii      --------------------------
	.section	.text._Z3rowPiS_S_ii,"ax",@progbits
	.align	128
        .global         _Z3rowPiS_S_ii
        .type           _Z3rowPiS_S_ii,@function
        .size           _Z3rowPiS_S_ii,(.L_x_15 - _Z3rowPiS_S_ii)
        .other          _Z3rowPiS_S_ii,@"STO_CUDA_ENTRY STV_DEFAULT"
_Z3rowPiS_S_ii:
.text._Z3rowPiS_S_ii:
        /* <DEDUP_REMOVED lines=8> */
[----:B------:R-:W-:-:S03]  /*0080*/  IMAD.MOV.U32 R3, RZ, RZ, RZ ;  /* 0x000000ffff037224 */ /* 0x000fc600078e00ff */
[----:B------:R-:W-:Y:S01]  /*0090*/  ISETP.NE.AND P0, PT, R14, RZ, PT ;  /* 0x000000ff0e00720c */ /* 0x000fe20003f05270 */
[----:B0-----:R-:W-:-:S06]  /*00a0*/  IMAD R0, R5, R2, RZ ;  /* 0x0000000205007224 */ /* 0x001fcc00078e02ff */
[----:B-1----:R-:W-:Y:S06]  /*00b0*/  @!P1 BRA `(.L_x_7) ;  /* 0x0000000400689947 */ /* 0x002fec0003800000 */
[----:B------:R-:W0:Y:S01]  /*00c0*/  LDCU.128 UR8, c[0x0][0x380] ;  /* 0x00007000ff0877ac */ /* 0x000e220008000c00 */
[----:B------:R-:W-:Y:S01]  /*00d0*/  IMAD.MOV.U32 R4, RZ, RZ, 0x20 ;  /* 0x00000020ff047424 */ /* 0x000fe200078e00ff */
[----:B------:R-:W-:Y:S01]  /*00e0*/  LOP3.LUT R3, R2, 0x7ffffff0, RZ, 0xc0, !PT ;  /* 0x7ffffff002037812 */ /* 0x000fe200078ec0ff */
[----:B------:R-:W-:Y:S01]  /*00f0*/  IMAD.MOV.U32 R5, RZ, RZ, 0x0 ;  /* 0x00000000ff057424 */ /* 0x000fe200078e00ff */
[----:B------:R-:W1:Y:S02]  /*0100*/  LDCU.64 UR6, c[0x0][0x390] ;  /* 0x00007200ff0677ac */ /* 0x000e640008000a00 */
[----:B------:R-:W-:Y:S01]  /*0110*/  IADD3 R10, PT, PT, -R3, RZ, RZ ;  /* 0x000000ff030a7210 */ /* 0x000fe20007ffe1ff */
[----:B------:R-:W-:-:S03]  /*0120*/  IMAD.WIDE.U32 R4, R0, 0x4, R4 ;  /* 0x0000000400047825 */ /* 0x000fc600078e0004 */
[C---:B0-----:R-:W-:Y:S02]  /*0130*/  IADD3 R11, P2, PT, R4.reuse, UR10, RZ ;  /* 0x0000000a040b7c10 */ /* 0x041fe4000ff5e0ff */
[C---:B------:R-:W-:Y:S02]  /*0140*/  IADD3 R6, P3, PT, R4.reuse, UR8, RZ ;  /* 0x0000000804067c10 */ /* 0x040fe4000ff7e0ff */
[----:B-1----:R-:W-:Y:S02]  /*0150*/  IADD3 R13, P1, PT, R4, UR6, RZ ;  /* 0x00000006040d7c10 */ /* 0x002fe4000ff3e0ff */
[C---:B------:R-:W-:Y:S02]  /*0160*/  IADD3.X R12, PT, PT, R5.reuse, UR11, RZ, P2, !PT ;  /* 0x0000000b050c7c10 */ /* 0x040fe400097fe4ff */
[C---:B------:R-:W-:Y:S02]  /*0170*/  IADD3.X R16, PT, PT, R5.reuse, UR7, RZ, P1, !PT ;  /* 0x0000000705107c10 */ /* 0x040fe40008ffe4ff */
[----:B------:R-:W-:-:S07]  /*0180*/  IADD3.X R7, PT, PT, R5, UR9, RZ, P3, !PT ;  /* 0x0000000905077c10 */ /* 0x000fce0009ffe4ff */
.L_x_8:
[----:B------:R-:W-:Y:S01]  /*0190*/  IMAD.MOV.U32 R4, RZ, RZ, R11 ;  /* 0x000000ffff047224 */ /* 0x000fe200078e000b */
[----:B-1----:R-:W2:Y:S01]  /*01a0*/  LDG.E R8, desc[UR4][R6.64+-0x20] ;  /* 0xffffe00406087981 */ /* 0x002ea2000c1e1900 */
[----:B------:R-:W-:-:S05]  /*01b0*/  IMAD.MOV.U32 R5, RZ, RZ, R12 ;  /* 0x000000ffff057224 */ /* 0x000fca00078e000c */
[----:B------:R-:W2:Y:S02]  /*01c0*/  LDG.E R9, desc[UR4][R4.64+-0x20] ;  /* 0xffffe00404097981 */ /* 0x000ea4000c1e1900 */
[----:B--2---:R-:W-:Y:S01]  /*01d0*/  IMAD.IADD R11, R8, 0x1, R9 ;  /* 0x00000001080b7824 */ /* 0x004fe200078e0209 */
[----:B------:R-:W-:Y:S01]  /*01e0*/  MOV R8, R13 ;  /* 0x0000000d00087202 */ /* 0x000fe20000000f00 */
[----:B------:R-:W-:-:S05]  /*01f0*/  IMAD.MOV.U32 R9, RZ, RZ, R16 ;  /* 0x000000ffff097224 */ /* 0x000fca00078e0010 */
[----:B------:R0:W-:Y:S04]  /*0200*/  STG.E desc[UR4][R8.64+-0x20], R11 ;  /* 0xffffe00b08007986 */ /* 0x0001e8000c101904 */
[----:B------:R-:W2:Y:S04]  /*0210*/  LDG.E R12, desc[UR4][R6.64+-0x1c] ;  /* 0xffffe404060c7981 */ /* 0x000ea8000c1e1900 */
[----:B------:R-:W2:Y:S02]  /*0220*/  LDG.E R13, desc[UR4][R4.64+-0x1c] ;  /* 0xffffe404040d7981 */ /* 0x000ea4000c1e1900 */
[----:B--2---:R-:W-:-:S05]  /*0230*/  IMAD.IADD R13, R12, 0x1, R13 ;  /* 0x000000010c0d7824 */ /* 0x004fca00078e020d */
[----:B------:R1:W-:Y:S04]  /*0240*/  STG.E desc[UR4][R8.64+-0x1c], R13 ;  /* 0xffffe40d08007986 */ /* 0x0003e8000c101904 */
[----:B------:R-:W2:Y:S04]  /*0250*/  LDG.E R12, desc[UR4][R6.64+-0x18] ;  /* 0xffffe804060c7981 */ /* 0x000ea8000c1e1900 */
[----:B------:R-:W2:Y:S02]  /*0260*/  LDG.E R15, desc[UR4][R4.64+-0x18] ;  /* 0xffffe804040f7981 */ /* 0x000ea4000c1e1900 */
[----:B--2---:R-:W-:-:S05]  /*0270*/  IMAD.IADD R15, R12, 0x1, R15 ;  /* 0x000000010c0f7824 */ /* 0x004fca00078e020f */
[----:B------:R2:W-:Y:S04]  /*0280*/  STG.E desc[UR4][R8.64+-0x18], R15 ;  /* 0xffffe80f08007986 */ /* 0x0005e8000c101904 */
[----:B------:R-:W3:Y:S04]  /*0290*/  LDG.E R12, desc[UR4][R6.64+-0x14] ;  /* 0xffffec04060c7981 */ /* 0x000ee8000c1e1900 */
[----:B------:R-:W3:Y:S02]  /*02a0*/  LDG.E R17, desc[UR4][R4.64+-0x14] ;  /* 0xffffec0404117981 */ /* 0x000ee4000c1e1900 */
[----:B---3--:R-:W-:-:S05]  /*02b0*/  IADD3 R17, PT, PT, R12, R17, RZ ;  /* 0x000000110c117210 */ /* 0x008fca0007ffe0ff */
[----:B------:R3:W-:Y:S04]  /*02c0*/  STG.E desc[UR4][R8.64+-0x14], R17 ;  /* 0xffffec1108007986 */ /* 0x0007e8000c101904 */
[----:B0-----:R-:W4:Y:S04]  /*02d0*/  LDG.E R11, desc[UR4][R6.64+-0x10] ;  /* 0xfffff004060b7981 */ /* 0x001f28000c1e1900 */
[----:B------:R-:W4:Y:S02]  /*02e0*/  LDG.E R12, desc[UR4][R4.64+-0x10] ;  /* 0xfffff004040c7981 */ /* 0x000f24000c1e1900 */
[----:B----4-:R-:W-:-:S05]  /*02f0*/  IMAD.IADD R11, R11, 0x1, R12 ;  /* 0x000000010b0b7824 */ /* 0x010fca00078e020c */
[----:B------:R0:W-:Y:S04]  /*0300*/  STG.E desc[UR4][R8.64+-0x10], R11 ;  /* 0xfffff00b08007986 */ /* 0x0001e8000c101904 */
[----:B------:R-:W4:Y:S04]  /*0310*/  LDG.E R12, desc[UR4][R6.64+-0xc] ;  /* 0xfffff404060c7981 */ /* 0x000f28000c1e1900 */
[----:B-1----:R-:W4:Y:S02]  /*0320*/  LDG.E R13, desc[UR4][R4.64+-0xc] ;  /* 0xfffff404040d7981 */ /* 0x002f24000c1e1900 */
[----:B----4-:R-:W-:-:S05]  /*0330*/  IMAD.IADD R13, R12, 0x1, R13 ;  /* 0x000000010c0d7824 */ /* 0x010fca00078e020d */
[----:B------:R1:W-:Y:S04]  /*0340*/  STG.E desc[UR4][R8.64+-0xc], R13 ;  /* 0xfffff40d08007986 */ /* 0x0003e8000c101904 */
[----:B------:R-:W4:Y:S04]  /*0350*/  LDG.E R12, desc[UR4][R6.64+-0x8] ;  /* 0xfffff804060c7981 */ /* 0x000f28000c1e1900 */
[----:B--2---:R-:W4:Y:S02]  /*0360*/  LDG.E R15, desc[UR4][R4.64+-0x8] ;  /* 0xfffff804040f7981 */ /* 0x004f24000c1e1900 */
[----:B----4-:R-:W-:-:S05]  /*0370*/  IMAD.IADD R15, R12, 0x1, R15 ;  /* 0x000000010c0f7824 */ /* 0x010fca00078e020f */
[----:B------:R2:W-:Y:S04]  /*0380*/  STG.E desc[UR4][R8.64+-0x8], R15 ;  /* 0xfffff80f08007986 */ /* 0x0005e8000c101904 */
[----:B------:R-:W4:Y:S04]  /*0390*/  LDG.E R12, desc[UR4][R6.64+-0x4] ;  /* 0xfffffc04060c7981 */ /* 0x000f28000c1e1900 */
[----:B---3--:R-:W4:Y:S02]  /*03a0*/  LDG.E R17, desc[UR4][R4.64+-0x4] ;  /* 0xfffffc0404117981 */ /* 0x008f24000c1e1900 */
[----:B----4-:R-:W-:-:S05]  /*03b0*/  IADD3 R17, PT, PT, R12, R17, RZ ;  /* 0x000000110c117210 */ /* 0x010fca0007ffe0ff */
        /* <DEDUP_REMOVED lines=20> */
[----:B------:R-:W-:Y:S04]  /*0500*/  STG.E desc[UR4][R8.64+0x10], R11 ;  /* 0x0000100b08007986 */ /* 0x000fe8000c101904 */
[----:B------:R-:W4:Y:S04]  /*0510*/  LDG.E R12, desc[UR4][R6.64+0x14] ;  /* 0x00001404060c7981 */ /* 0x000f28000c1e1900 */
[----:B-1----:R-:W4:Y:S02]  /*0520*/  LDG.E R13, desc[UR4][R4.64+0x14] ;  /* 0x00001404040d7981 */ /* 0x002f24000c1e1900 */
[----:B----4-:R-:W-:-:S05]  /*0530*/  IMAD.IADD R13, R12, 0x1, R13 ;  /* 0x000000010c0d7824 */ /* 0x010fca00078e020d */
[----:B------:R0:W-:Y:S04]  /*0540*/  STG.E desc[UR4][R8.64+0x14], R13 ;  /* 0x0000140d08007986 */ /* 0x0001e8000c101904 */
[----:B------:R-:W4:Y:S04]  /*0550*/  LDG.E R12, desc[UR4][R6.64+0x18] ;  /* 0x00001804060c7981 */ /* 0x000f28000c1e1900 */
[----:B--2---:R-:W4:Y:S01]  /*0560*/  LDG.E R15, desc[UR4][R4.64+0x18] ;  /* 0x00001804040f7981 */ /* 0x004f22000c1e1900 */
[----:B------:R-:W-:Y:S02]  /*0570*/  VIADD R10, R10, 0x10 ;  /* 0x000000100a0a7836 */ /* 0x000fe40000000000 */
[----:B----4-:R-:W-:-:S05]  /*0580*/  IMAD.IADD R15, R12, 0x1, R15 ;  /* 0x000000010c0f7824 */ /* 0x010fca00078e020f */
[----:B------:R1:W-:Y:S04]  /*0590*/  STG.E desc[UR4][R8.64+0x18], R15 ;  /* 0x0000180f08007986 */ /* 0x0003e8000c101904 */
[----:B------:R2:W4:Y:S04]  /*05a0*/  LDG.E R12, desc[UR4][R6.64+0x1c] ;  /* 0x00001c04060c7981 */ /* 0x000528000c1e1900 */
[----:B---3--:R-:W4:Y:S01]  /*05b0*/  LDG.E R17, desc[UR4][R4.64+0x1c] ;  /* 0x00001c0404117981 */ /* 0x008f22000c1e1900 */
[----:B------:R-:W-:Y:S02]  /*05c0*/  ISETP.NE.AND P1, PT, R10, RZ, PT ;  /* 0x000000ff0a00720c */ /* 0x000fe40003f25270 */
[----:B0-----:R-:W-:-:S02]  /*05d0*/  IADD3 R13, P2, PT, R8, 0x40, RZ ;  /* 0x00000040080d7810 */ /* 0x001fc40007f5e0ff */
[----:B------:R-:W-:Y:S02]  /*05e0*/  IADD3 R11, P3, PT, R4, 0x40, RZ ;  /* 0x00000040040b7810 */ /* 0x000fe40007f7e0ff */
[----:B--2---:R-:W-:Y:S01]  /*05f0*/  IADD3 R6, P4, PT, R6, 0x40, RZ ;  /* 0x0000004006067810 */ /* 0x004fe20007f9e0ff */
[----:B------:R-:W-:-:S03]  /*0600*/  IMAD.X R16, RZ, RZ, R9, P2 ;  /* 0x000000ffff107224 */ /* 0x000fc600010e0609 */
[----:B------:R-:W-:Y:S02]  /*0610*/  IADD3.X R7, PT, PT, RZ, R7, RZ, P4, !PT ;  /* 0x00000007ff077210 */ /* 0x000fe400027fe4ff */
[----:B----4-:R-:W-:Y:S01]  /*0620*/  IADD3 R17, PT, PT, R12, R17, RZ ;  /* 0x000000110c117210 */ /* 0x010fe20007ffe0ff */
[----:B------:R-:W-:-:S04]  /*0630*/  IMAD.X R12, RZ, RZ, R5, P3 ;  /* 0x000000ffff0c7224 */ /* 0x000fc800018e0605 */
[----:B------:R1:W-:Y:S01]  /*0640*/  STG.E desc[UR4][R8.64+0x1c], R17 ;  /* 0x00001c1108007986 */ /* 0x0003e2000c101904 */
[----:B------:R-:W-:Y:S05]  /*0650*/  @P1 BRA `(.L_x_8) ;  /* 0xfffffff800cc1947 */ /* 0x000fea000383ffff */
.L_x_7:
[----:B------:R-:W-:Y:S05]  /*0660*/  @!P0 EXIT ;  /* 0x000000000000894d */ /* 0x000fea0003800000 */
[----:B------:R-:W-:Y:S02]  /*0670*/  ISETP.GE.U32.AND P1, PT, R14, 0x8, PT ;  /* 0x000000080e00780c */ /* 0x000fe40003f26070 */
[----:B------:R-:W-:-:S04]  /*0680*/  LOP3.LUT R16, R2, 0x7, RZ, 0xc0, !PT ;  /* 0x0000000702107812 */ /* 0x000fc800078ec0ff */
[----:B------:R-:W-:-:S07]  /*0690*/  ISETP.NE.AND P0, PT, R16, RZ, PT ;  /* 0x000000ff1000720c */ /* 0x000fce0003f05270 */
[----:B------:R-:W-:Y:S06]  /*06a0*/  @!P1 BRA `(.L_x_9) ;  /* 0x0000000000d09947 */ /* 0x000fec0003800000 */
[----:B------:R-:W0:Y:S01]  /*06b0*/  LDC.64 R10, c[0x0][0x380] ;  /* 0x0000e000ff0a7b82 */ /* 0x000e220000000a00 */
[C---:B------:R-:W-:Y:S01]  /*06c0*/  IMAD.IADD R5, R0.reuse, 0x1, R3 ;  /* 0x0000000100057824 */ /* 0x040fe200078e0203 */
[----:B------:R-:W2:Y:S06]  /*06d0*/  LDCU.128 UR8, c[0x0][0x380] ;  /* 0x00007000ff0877ac */ /* 0x000eac0008000c00 */
[----:B------:R-:W3:Y:S08]  /*06e0*/  LDC.64 R12, c[0x0][0x388] ;  /* 0x0000e200ff0c7b82 */ /* 0x000ef00000000a00 */
[----:B-1----:R-:W1:Y:S01]  /*06f0*/  LDC.64 R8, c[0x0][0x390] ;  /* 0x0000e400ff087b82 */ /* 0x002e620000000a00 */
[----:B------:R-:W-:Y:S01]  /*0700*/  IADD3 R17, P1, PT, R0, R3, RZ ;  /* 0x0000000300117210 */ /* 0x000fe20007f3e0ff */
[----:B------:R-:W4:Y:S01]  /*0710*/  LDCU.64 UR6, c[0x0][0x390] ;  /* 0x00007200ff0677ac */ /* 0x000f220008000a00 */
[----:B0-----:R-:W-:-:S06]  /*0720*/  IMAD.WIDE.U32 R10, R5, 0x4, R10 ;  /* 0x00000004050a7825 */ /* 0x001fcc00078e000a */
[----:B------:R-:W5:Y:S01]  /*0730*/  LDG.E R10, desc[UR4][R10.64] ;  /* 0x000000040a0a7981 */ /* 0x000f62000c1e1900 */
[----:B---3--:R-:W-:-:S06]  /*0740*/  IMAD.WIDE.U32 R12, R5, 0x4, R12 ;  /* 0x00000004050c7825 */ /* 0x008fcc00078e000c */
[----:B------:R-:W5:Y:S01]  /*0750*/  LDG.E R13, desc[UR4][R12.64] ;  /* 0x000000040c0d7981 */ /* 0x000f62000c1e1900 */
[----:B------:R-:W-:Y:S02]  /*0760*/  IMAD.X R4, RZ, RZ, RZ, P1 ;  /* 0x000000ffff047224 */ /* 0x000fe400008e06ff */
[----:B------:R-:W-:-:S03]  /*0770*/  IMAD.SHL.U32 R14, R17, 0x4, RZ ;  /* 0x00000004110e7824 */ /* 0x000fc600078e00ff */
[----:B------:R-:W-:Y:S02]  /*0780*/  SHF.L.U64.HI R17, R17, 0x2, R4 ;  /* 0x0000000211117819 */ /* 0x000fe40000010204 */
[C---:B--2---:R-:W-:Y:S02]  /*0790*/  IADD3 R6, P1, PT, R14.reuse, UR8, RZ ;  /* 0x000000080e067c10 */ /* 0x044fe4000ff3e0ff */
[----:B------:R-:W-:Y:S02]  /*07a0*/  IADD3 R4, P2, PT, R14, UR10, RZ ;  /* 0x0000000a0e047c10 */ /* 0x000fe4000ff5e0ff */
[----:B------:R-:W-:Y:S02]  /*07b0*/  IADD3.X R7, PT, PT, R17, UR9, RZ, P1, !PT ;  /* 0x0000000911077c10 */ /* 0x000fe40008ffe4ff */
[----:B-----5:R-:W-:Y:S01]  /*07c0*/  IADD3 R15, PT, PT, R10, R13, RZ ;  /* 0x0000000d0a0f7210 */ /* 0x020fe20007ffe0ff */
[----:B-1----:R-:W-:Y:S01]  /*07d0*/  IMAD.WIDE.U32 R10, R5, 0x4, R8 ;  /* 0x00000004050a7825 */ /* 0x002fe200078e0008 */
[----:B------:R-:W-:-:S04]  /*07e0*/  IADD3.X R5, PT, PT, R17, UR11, RZ, P2, !PT ;  /* 0x0000000b11057c10 */ /* 0x000fc800097fe4ff */
[----:B------:R0:W-:Y:S04]  /*07f0*/  STG.E desc[UR4][R10.64], R15 ;  /* 0x0000000f0a007986 */ /* 0x0001e8000c101904 */
[----:B------:R-:W2:Y:S04]  /*0800*/  LDG.E R12, desc[UR4][R6.64+0x4] ;  /* 0x00000404060c7981 */ /* 0x000ea8000c1e1900 */
[----:B------:R-:W2:Y:S01]  /*0810*/  LDG.E R13, desc[UR4][R4.64+0x4] ;  /* 0x00000404040d7981 */ /* 0x000ea2000c1e1900 */
[----:B----4-:R-:W-:-:S04]  /*0820*/  IADD3 R8, P1, PT, R14, UR6, RZ ;  /* 0x000000060e087c10 */ /* 0x010fc8000ff3e0ff */
[----:B------:R-:W-:Y:S01]  /*0830*/  IADD3.X R9, PT, PT, R17, UR7, RZ, P1, !PT ;  /* 0x0000000711097c10 */ /* 0x000fe20008ffe4ff */
[----:B--2---:R-:W-:-:S05]  /*0840*/  IMAD.IADD R13, R12, 0x1, R13 ;  /* 0x000000010c0d7824 */ /* 0x004fca00078e020d */
[----:B------:R1:W-:Y:S04]  /*0850*/  STG.E desc[UR4][R8.64+0x4], R13 ;  /* 0x0000040d08007986 */ /* 0x0003e8000c101904 */
[----:B------:R-:W2:Y:S04]  /*0860*/  LDG.E R12, desc[UR4][R6.64+0x8] ;  /* 0x00000804060c7981 */ /* 0x000ea8000c1e1900 */
[----:B------:R-:W2:Y:S02]  /*0870*/  LDG.E R17, desc[UR4][R4.64+0x8] ;  /* 0x0000080404117981 */ /* 0x000ea4000c1e1900 */
[----:B--2---:R-:W-:-:S05]  /*0880*/  IMAD.IADD R17, R12, 0x1, R17 ;  /* 0x000000010c117824 */ /* 0x004fca00078e0211 */
[----:B------:R2:W-:Y:S04]  /*0890*/  STG.E desc[UR4][R8.64+0x8], R17 ;  /* 0x0000081108007986 */ /* 0x0005e8000c101904 */
[----:B0-----:R-:W3:Y:S04]  /*08a0*/  LDG.E R10, desc[UR4][R6.64+0xc] ;  /* 0x00000c04060a7981 */ /* 0x001ee8000c1e1900 */
[----:B------:R-:W3:Y:S02]  /*08b0*/  LDG.E R11, desc[UR4][R4.64+0xc] ;  /* 0x00000c04040b7981 */ /* 0x000ee4000c1e1900 */
[----:B---3--:R-:W-:-:S05]  /*08c0*/  IMAD.IADD R11, R10, 0x1, R11 ;  /* 0x000000010a0b7824 */ /* 0x008fca00078e020b */
[----:B------:R0:W-:Y:S04]  /*08d0*/  STG.E desc[UR4][R8.64+0xc], R11 ;  /* 0x00000c0b08007986 */ /* 0x0001e8000c101904 */
[----:B------:R-:W3:Y:S04]  /*08e0*/  LDG.E R10, desc[UR4][R6.64+0x10] ;  /* 0x00001004060a7981 */ /* 0x000ee8000c1e1900 */
[----:B------:R-:W3:Y:S02]  /*08f0*/  LDG.E R15, desc[UR4][R4.64+0x10] ;  /* 0x00001004040f7981 */ /* 0x000ee4000c1e1900 */
[----:B---3--:R-:W-:-:S05]  /*0900*/  IADD3 R15, PT, PT, R10, R15, RZ ;  /* 0x0000000f0a0f7210 */ /* 0x008fca0007ffe0ff */
        /* <DEDUP_REMOVED lines=9> */
[----:B------:R-:W2:Y:S04]  /*09a0*/  LDG.E R10, desc[UR4][R6.64+0x1c] ;  /* 0x00001c04060a7981 */ /* 0x000ea8000c1e1900 */
[----:B0-----:R-:W2:Y:S01]  /*09b0*/  LDG.E R11, desc[UR4][R4.64+0x1c] ;  /* 0x00001c04040b7981 */ /* 0x001ea2000c1e1900 */
[----:B------:R-:W-:Y:S01]  /*09c0*/  VIADD R3, R3, 0x8 ;  /* 0x0000000803037836 */ /* 0x000fe20000000000 */
[----:B--2---:R-:W-:-:S05]  /*09d0*/  IADD3 R11, PT, PT, R10, R11, RZ ;  /* 0x0000000b0a0b7210 */ /* 0x004fca0007ffe0ff */
[----:B------:R3:W-:Y:S02]  /*09e0*/  STG.E desc[UR4][R8.64+0x1c], R11 ;  /* 0x00001c0b08007986 */ /* 0x0007e4000c101904 */
.L_x_9:
[----:B------:R-:W-:Y:S05]  /*09f0*/  @!P0 EXIT ;  /* 0x000000000000894d */ /* 0x000fea0003800000 */
[----:B------:R-:W-:Y:S02]  /*0a00*/  ISETP.GE.U32.AND P1, PT, R16, 0x4, PT ;  /* 0x000000041000780c */ /* 0x000fe40003f26070 */
[----:B------:R-:W-:-:S04]  /*0a10*/  LOP3.LUT R2, R2, 0x3, RZ, 0xc0, !PT ;  /* 0x0000000302027812 */ /* 0x000fc800078ec0ff */
[----:B------:R-:W-:-:S07]  /*0a20*/  ISETP.NE.AND P0, PT, R2, RZ, PT ;  /* 0x000000ff0200720c */ /* 0x000fce0003f05270 */
[----:B------:R-:W-:Y:S06]  /*0a30*/  @!P1 BRA `(.L_x_10) ;  /* 0x0000000000909947 */ /* 0x000fec0003800000 */
[----:B------:R-:W0:Y:S01]  /*0a40*/  LDC.64 R4, c[0x0][0x380] ;  /* 0x0000e000ff047b82 */ /* 0x000e220000000a00 */
[----:B-1-3--:R-:W-:Y:S01]  /*0a50*/  IMAD.IADD R17, R0, 0x1, R3 ;  /* 0x0000000100117824 */ /* 0x00afe200078e0203 */
[----:B------:R-:W1:Y:S01]  /*0a60*/  LDCU.128 UR8, c[0x0][0x380] ;  /* 0x00007000ff0877ac */ /* 0x000e620008000c00 */
[----:B------:R-:W2:Y:S05]  /*0a70*/  LDCU.64 UR6, c[0x0][0x390] ;  /* 0x00007200ff0677ac */ /* 0x000eaa0008000a00 */
[----:B------:R-:W3:Y:S08]  /*0a80*/  LDC.64 R6, c[0x0][0x388] ;  /* 0x0000e200ff067b82 */ /* 0x000ef00000000a00 */
[----:B------:R-:W4:Y:S01]  /*0a90*/  LDC.64 R12, c[0x0][0x390] ;  /* 0x0000e400ff0c7b82 */ /* 0x000f220000000a00 */
[----:B0-----:R-:W-:-:S06]  /*0aa0*/  IMAD.WIDE.U32 R8, R17, 0x4, R4 ;  /* 0x0000000411087825 */ /* 0x001fcc00078e0004 */
[----:B------:R-:W5:Y:S01]  /*0ab0*/  LDG.E R8, desc[UR4][R8.64] ;  /* 0x0000000408087981 */ /* 0x000f62000c1e1900 */
[----:B---3--:R-:W-:-:S06]  /*0ac0*/  IMAD.WIDE.U32 R10, R17, 0x4, R6 ;  /* 0x00000004110a7825 */ /* 0x008fcc00078e0006 */
[----:B------:R-:W5:Y:S01]  /*0ad0*/  LDG.E R11, desc[UR4][R10.64] ;  /* 0x000000040a0b7981 */ /* 0x000f62000c1e1900 */
[----:B------:R-:W-:-:S04]  /*0ae0*/  IADD3 R4, P1, PT, R0, R3, RZ ;  /* 0x0000000300047210 */ /* 0x000fc80007f3e0ff */
[----:B------:R-:W-:Y:S01]  /*0af0*/  IADD3.X R5, PT, PT, RZ, RZ, RZ, P1, !PT ;  /* 0x000000ffff057210 */ /* 0x000fe20000ffe4ff */
[----:B------:R-:W-:-:S03]  /*0b00*/  IMAD.SHL.U32 R16, R4, 0x4, RZ ;  /* 0x0000000404107824 */ /* 0x000fc600078e00ff */
[----:B------:R-:W-:Y:S02]  /*0b10*/  SHF.L.U64.HI R14, R4, 0x2, R5 ;  /* 0x00000002040e7819 */ /* 0x000fe40000010205 */
[C---:B-1----:R-:W-:Y:S02]  /*0b20*/  IADD3 R6, P1, PT, R16.reuse, UR8, RZ ;  /* 0x0000000810067c10 */ /* 0x042fe4000ff3e0ff */
[----:B------:R-:W-:Y:S01]  /*0b30*/  IADD3 R4, P2, PT, R16, UR10, RZ ;  /* 0x0000000a10047c10 */ /* 0x000fe2000ff5e0ff */
[----:B----4-:R-:W-:Y:S01]  /*0b40*/  IMAD.WIDE.U32 R12, R17, 0x4, R12 ;  /* 0x00000004110c7825 */ /* 0x010fe200078e000c */
[C---:B------:R-:W-:Y:S02]  /*0b50*/  IADD3.X R7, PT, PT, R14.reuse, UR9, RZ, P1, !PT ;  /* 0x000000090e077c10 */ /* 0x040fe40008ffe4ff */
[----:B------:R-:W-:Y:S01]  /*0b60*/  IADD3.X R5, PT, PT, R14, UR11, RZ, P2, !PT ;  /* 0x0000000b0e057c10 */ /* 0x000fe200097fe4ff */
[----:B-----5:R-:W-:-:S05]  /*0b70*/  IMAD.IADD R15, R8, 0x1, R11 ;  /* 0x00000001080f7824 */ /* 0x020fca00078e020b */
[----:B------:R0:W-:Y:S04]  /*0b80*/  STG.E desc[UR4][R12.64], R15 ;  /* 0x0000000f0c007986 */ /* 0x0001e8000c101904 */
[----:B------:R-:W3:Y:S04]  /*0b90*/  LDG.E R10, desc[UR4][R6.64+0x4] ;  /* 0x00000404060a7981 */ /* 0x000ee8000c1e1900 */
[----:B------:R-:W3:Y:S01]  /*0ba0*/  LDG.E R11, desc[UR4][R4.64+0x4] ;  /* 0x00000404040b7981 */ /* 0x000ee2000c1e1900 */
[----:B--2---:R-:W-:-:S04]  /*0bb0*/  IADD3 R8, P1, PT, R16, UR6, RZ ;  /* 0x0000000610087c10 */ /* 0x004fc8000ff3e0ff */
[----:B------:R-:W-:Y:S02]  /*0bc0*/  IADD3.X R9, PT, PT, R14, UR7, RZ, P1, !PT ;  /* 0x000000070e097c10 */ /* 0x000fe40008ffe4ff */
[----:B---3--:R-:W-:-:S05]  /*0bd0*/  IADD3 R11, PT, PT, R10, R11, RZ ;  /* 0x0000000b0a0b7210 */ /* 0x008fca0007ffe0ff */
[----:B------:R2:W-:Y:S04]  /*0be0*/  STG.E desc[UR4][R8.64+0x4], R11 ;  /* 0x0000040b08007986 */ /* 0x0005e8000c101904 */
[----:B------:R-:W3:Y:S04]  /*0bf0*/  LDG.E R10, desc[UR4][R6.64+0x8] ;  /* 0x00000804060a7981 */ /* 0x000ee8000c1e1900 */
[----:B------:R-:W3:Y:S02]  /*0c00*/  LDG.E R17, desc[UR4][R4.64+0x8] ;  /* 0x0000080404117981 */ /* 0x000ee4000c1e1900 */
[----:B---3--:R-:W-:-:S05]  /*0c10*/  IMAD.IADD R17, R10, 0x1, R17 ;  /* 0x000000010a117824 */ /* 0x008fca00078e0211 */
[----:B------:R2:W-:Y:S04]  /*0c20*/  STG.E desc[UR4][R8.64+0x8], R17 ;  /* 0x0000081108007986 */ /* 0x0005e8000c101904 */
[----:B------:R-:W3:Y:S04]  /*0c30*/  LDG.E R10, desc[UR4][R6.64+0xc] ;  /* 0x00000c04060a7981 */ /* 0x000ee8000c1e1900 */
[----:B0-----:R-:W3:Y:S01]  /*0c40*/  LDG.E R13, desc[UR4][R4.64+0xc] ;  /* 0x00000c04040d7981 */ /* 0x001ee2000c1e1900 */
[----:B------:R-:W-:Y:S01]  /*0c50*/  IADD3 R3, PT, PT, R3, 0x4, RZ ;  /* 0x0000000403037810 */ /* 0x000fe20007ffe0ff */
[----:B---3--:R-:W-:-:S05]  /*0c60*/  IMAD.IADD R13, R10, 0x1, R13 ;  /* 0x000000010a0d7824 */ /* 0x008fca00078e020d */
[----:B------:R2:W-:Y:S02]  /*0c70*/  STG.E desc[UR4][R8.64+0xc], R13 ;  /* 0x00000c0d08007986 */ /* 0x0005e4000c101904 */
.L_x_10:
[----:B------:R-:W-:Y:S05]  /*0c80*/  @!P0 EXIT ;  /* 0x000000000000894d */ /* 0x000fea0003800000 */
[----:B------:R-:W0:Y:S01]  /*0c90*/  LDC.64 R4, c[0x0][0x390] ;  /* 0x0000e400ff047b82 */ /* 0x000e220000000a00 */
[----:B------:R-:W-:Y:S02]  /*0ca0*/  IMAD.IADD R3, R0, 0x1, R3 ;  /* 0x0000000100037824 */ /* 0x000fe400078e0203 */
[----:B------:R-:W-:-:S05]  /*0cb0*/  IMAD.MOV R0, RZ, RZ, -R2 ;  /* 0x000000ffff007224 */ /* 0x000fca00078e0a02 */
[----:B------:R-:W4:Y:S08]  /*0cc0*/  LDC.64 R6, c[0x0][0x388] ;  /* 0x0000e200ff067b82 */ /* 0x000f300000000a00 */
[----:B-123--:R-:W1:Y:S01]  /*0cd0*/  LDC.64 R8, c[0x0][0x380] ;  /* 0x0000e000ff087b82 */ /* 0x00ee620000000a00 */
[----:B0-----:R-:W-:-:S04]  /*0ce0*/  IMAD.WIDE.U32 R4, R3, 0x4, R4 ;  /* 0x0000000403047825 */ /* 0x001fc800078e0004 */
[----:B------:R-:W-:Y:S01]  /*0cf0*/  IMAD.MOV.U32 R10, RZ, RZ, R4 ;  /* 0x000000ffff0a7224 */ /* 0x000fe200078e0004 */
[----:B------:R-:W-:Y:S01]  /*0d00*/  MOV R13, R5 ;  /* 0x00000005000d7202 */ /* 0x000fe20000000f00 */
[----:B----4-:R-:W-:-:S04]  /*0d10*/  IMAD.WIDE.U32 R6, R3, 0x4, R6 ;  /* 0x0000000403067825 */ /* 0x010fc800078e0006 */
[----:B------:R-:W-:Y:S02]  /*0d20*/  IMAD.MOV.U32 R11, RZ, RZ, R7 ;  /* 0x000000ffff0b7224 */ /* 0x000fe400078e0007 */
[----:B-1----:R-:W-:-:S07]  /*0d30*/  IMAD.WIDE.U32 R8, R3, 0x4, R8 ;  /* 0x0000000403087825 */ /* 0x002fce00078e0008 */
.L_x_11:
[----:B0-----:R-:W-:Y:S01]  /*0d40*/  MOV R2, R8 ;  /* 0x0000000800027202 */ /* 0x001fe20000000f00 */
[----:B------:R-:W-:Y:S01]  /*0d50*/  IMAD.MOV.U32 R3, RZ, RZ, R9 ;  /* 0x000000ffff037224 */ /* 0x000fe200078e0009 */
[----:B------:R-:W-:Y:S01]  /*0d60*/  MOV R5, R11 ;  /* 0x0000000b00057202 */ /* 0x000fe20000000f00 */
[----:B------:R-:W-:-:S03]  /*0d70*/  IMAD.MOV.U32 R4, RZ, RZ, R6 ;  /* 0x000000ffff047224 */ /* 0x000fc600078e0006 */
[----:B------:R0:W2:Y:S04]  /*0d80*/  LDG.E R2, desc[UR4][R2.64] ;  /* 0x0000000402027981 */ /* 0x0000a8000c1e1900 */
[----:B------:R-:W2:Y:S01]  /*0d90*/  LDG.E R5, desc[UR4][R4.64] ;  /* 0x0000000404057981 */ /* 0x000ea2000c1e1900 */
[----:B------:R-:W-:Y:S01]  /*0da0*/  VIADD R0, R0, 0x1 ;  /* 0x0000000100007836 */ /* 0x000fe20000000000 */
[----:B------:R-:W-:Y:S02]  /*0db0*/  IADD3 R8, P3, PT, R8, 0x4, RZ ;  /* 0x0000000408087810 */ /* 0x000fe40007f7e0ff */
[----:B------:R-:W-:Y:S02]  /*0dc0*/  IADD3 R6, P2, PT, R6, 0x4, RZ ;  /* 0x0000000406067810 */ /* 0x000fe40007f5e0ff */
[----:B------:R-:W-:Y:S01]  /*0dd0*/  ISETP.NE.AND P0, PT, R0, RZ, PT ;  /* 0x000000ff0000720c */ /* 0x000fe20003f05270 */
[----:B------:R-:W-:Y:S01]  /*0de0*/  IMAD.X R9, RZ, RZ, R9, P3 ;  /* 0x000000ffff097224 */ /* 0x000fe200018e0609 */
[----:B0-----:R-:W-:-:S02]  /*0df0*/  MOV R3, R13 ;  /* 0x0000000d00037202 */ /* 0x001fc40000000f00 */
[----:B------:R-:W-:Y:S01]  /*0e00*/  IADD3.X R11, PT, PT, RZ, R11, RZ, P2, !PT ;  /* 0x0000000bff0b7210 */ /* 0x000fe200017fe4ff */
[----:B--2---:R-:W-:Y:S02]  /*0e10*/  IMAD.IADD R7, R2, 0x1, R5 ;  /* 0x0000000102077824 */ /* 0x004fe400078e0205 */
[----:B------:R-:W-:Y:S01]  /*0e20*/  IMAD.MOV.U32 R2, RZ, RZ, R10 ;  /* 0x000000ffff027224 */ /* 0x000fe200078e000a */
[----:B------:R-:W-:-:S04]  /*0e30*/  IADD3 R10, P1, PT, R10, 0x4, RZ ;  /* 0x000000040a0a7810 */ /* 0x000fc80007f3e0ff */
[----:B------:R0:W-:Y:S01]  /*0e40*/  STG.E desc[UR4][R2.64], R7 ;  /* 0x0000000702007986 */ /* 0x0001e2000c101904 */
[----:B------:R-:W-:Y:S01]  /*0e50*/  IMAD.X R13, RZ, RZ, R13, P1 ;  /* 0x000000ffff0d7224 */ /* 0x000fe200008e060d */
[----:B------:R-:W-:Y:S07]  /*0e60*/  @P0 BRA `(.L_x_11) ;  /* 0xfffffffc00b40947 */ /* 0x000fee000383ffff */
[----:B------:R-:W-:Y:S05]  /*0e70*/  EXIT ;  /* 0x000000000000794d */ /* 0x000fea0003800000 */
.L_x_12:
        /* <DEDUP_REMOVED lines=16> */
.L_x_15:


//--------------------- .nv.shared.reserved.0     --------------------------
	.section	.nv.shared.reserved.0,"aw",@nobits
	.weak		__nv_reservedSMEM_offset_0_alias
	.size		__nv_reservedSMEM_offset_0_alias, 0, 64
	.other		__nv_reservedSMEM_offset_0_alias,@"STO_CUDA_RESERVED_SHARED STV_DEFAULT"
__nv_reservedSMEM_offset_0_alias:
	.zero		0
	.zero		64


//--------------------- .nv.constant0._Z7elementPiS_S_ii --------------------------
	.section	.nv.constant0._Z7elementPiS_S_ii,"a",@progbits
	.sectionflags	@""
	.align	4
.nv.constant0._Z7elementPiS_S_ii:
	.zero		928


//--------------------- .nv.constant0._Z6columnPiS_S_ii --------------------------
	.section	.nv.constant0._Z6columnPiS_S_ii,"a",@progbits
	.sectionflags	@""
	.align	4
.nv.constant0._Z6columnPiS_S_ii:
	.zero		928


//--------------------- .nv.constant0._Z3rowPiS_S_ii --------------------------
	.section	.nv.constant0._Z3rowPiS_S_ii,"a",@progbits
	.sectionflags	@""
	.align	4
.nv.constant0._Z3rowPiS_S_ii:
	.zero		928


//--------------------- SYMBOLS --------------------------

	.type		.nv.reservedSmem.offset0,@object
	.size		.nv.reservedSmem.offset0,0x4
